// auto-generated by cutlass_sweep.epilogue — config: {"arch": "sm_90", "cluster_m": 2, "cluster_n": 1, "dtype": "bf16", "fusion": "bias", "tile_k": 64, "tile_m": 256, "tile_n": 64}
#include "cutlass/cutlass.h"
#include "cutlass/gemm/collective/collective_builder.hpp"
#include "cutlass/gemm/device/gemm_universal_adapter.h"
#include "cutlass/gemm/kernel/gemm_universal.hpp"
#include "cutlass/epilogue/collective/collective_builder.hpp"
#include "cutlass/epilogue/fusion/operations.hpp"
#include "cutlass/epilogue/thread/activation.h"

using Elem = cutlass::bfloat16_t;
using Acc  = float;
using TileShape    = cute::Shape<cute::_256, cute::_64, cute::_64>;
using ClusterShape = cute::Shape<cute::_2, cute::_1, cute::_1>;
using FusionOp     = cutlass::epilogue::fusion::LinCombPerRowBias<Elem, Acc>;

using CollectiveEpilogue = typename cutlass::epilogue::collective::CollectiveBuilder<
    cutlass::arch::Sm90, cutlass::arch::OpClassTensorOp,
    TileShape, ClusterShape,
    cutlass::epilogue::collective::EpilogueTileAuto,
    Acc, Acc,
    Elem, cutlass::layout::RowMajor, 128 / cutlass::sizeof_bits<Elem>::value,
    Elem, cutlass::layout::RowMajor, 128 / cutlass::sizeof_bits<Elem>::value,
    cutlass::epilogue::TmaWarpSpecializedCooperative,
    FusionOp
  >::CollectiveOp;

using CollectiveMainloop = typename cutlass::gemm::collective::CollectiveBuilder<
    cutlass::arch::Sm90, cutlass::arch::OpClassTensorOp,
    Elem, cutlass::layout::RowMajor, 128 / cutlass::sizeof_bits<Elem>::value,
    Elem, cutlass::layout::ColumnMajor, 128 / cutlass::sizeof_bits<Elem>::value,
    Acc,
    TileShape, ClusterShape,
    cutlass::gemm::collective::StageCountAutoCarveout<
        static_cast<int>(sizeof(typename CollectiveEpilogue::SharedStorage))>,
    cutlass::gemm::KernelTmaWarpSpecializedCooperative
  >::CollectiveOp;

using GemmKernel = cutlass::gemm::kernel::GemmUniversal<
    cute::Shape<int,int,int,int>, CollectiveMainloop, CollectiveEpilogue>;
using Gemm = cutlass::gemm::device::GemmUniversalAdapter<GemmKernel>;

auto* _anchor = &cutlass::device_kernel<GemmKernel>;


// ===== COMPILED SASS (sm_90a) =====

	.target	sm_90a

	.elftype	@"ET_EXEC"


//--------------------- .note.nv.tkinfo           --------------------------
	.section	.note.nv.tkinfo,"",@"SHT_NOTE"
	.sectionflags	@"SHF_NOTE_NV_TKINFO"
	.tkinfo
        /*0018*/ 	.word	0x00000002
        /*0030*/ 	.string	""
        /*0030*/ 	.string	"ptxas"
        /*0030*/ 	.string	"Cuda compilation tools, release 13.0, V13.0.88"
        /*0030*/ 	.string	"Build cuda_13.0.r13.0/compiler.36424714_0"
        /*0030*/ 	.string	"-arch sm_90a -m 64 "



//--------------------- .note.nv.cuinfo           --------------------------
	.section	.note.nv.cuinfo,"",@"SHT_NOTE"
	.sectionflags	@"SHF_NOTE_NV_CUINFO"
        /*0018*/ 	.short	0x0002
        /*001a*/ 	.short	0x005a
        /*001c*/ 	.short	0x0082
	.zero		2


//--------------------- .nv.info                  --------------------------
	.section	.nv.info,"",@"SHT_CUDA_INFO"
	.align	4


	//----- nvinfo : EIATTR_REGCOUNT
	.align		4
        /*0000*/ 	.byte	0x04, 0x2f
        /*0002*/ 	.short	(.L_18 - .L_17)
	.align		4
.L_17:
        /*0004*/ 	.word	index@(_ZN7cutlass13device_kernelINS_4gemm6kernel13GemmUniversalIN4cute5tupleIJiiiiEEENS1_10collective13CollectiveMmaINS1_34MainloopSm90TmaGmmaWarpSpecializedILi4ENS5_IJNS4_1CILi2EEENSA_ILi1EEESC_EEENS1_35KernelTmaWarpSpecializedCooperativeEEENS5_IJNSA_ILi256EEENSA_ILi64EEESH_EEENS_10bfloat16_tENS5_IJlSC_lEEESJ_SK_NS4_8TiledMMAINS4_8MMA_AtomIJNS4_4SM904GMMA27MMA_64x64x16_F32BF16BF16_SSILNSO_5MajorE0ELSQ_0ELNSO_7ScaleInE1ELSR_1EEEEEENS4_6LayoutISD_NS5_IJSC_NSA_ILi0EEESV_EEEEENS5_IJNS4_10UnderscoreESY_SY_EEEEENS4_13SM90_TMA_LOADENS4_14ComposedLayoutINS4_7SwizzleILi3ELi4ELi3EEENS4_18smem_ptr_flag_bitsILi16EEENSU_INS5_IJNSA_ILi8EEESH_EEENS5_IJSH_SC_EEEEEEEvNS4_8identityENS4_23SM90_TMA_LOAD_MULTICASTES1B_vS1C_EENS_8epilogue10collective18CollectiveEpilogueINS1F_22Sm90TmaWarpSpecializedILi4ELi2ELi16ELb1ELb0EEEJSI_NS5_IJNSA_ILi128EEENSA_ILi32EEEEEESJ_SK_SJ_SK_NS1F_6fusion15FusionCallbacksIS1J_NS1N_17LinCombPerRowBiasISJ_fSJ_SJ_fLi8ELNS_15FloatRoundStyleE2EEESI_S1M_JEEES11_NS12_INS13_ILi2ELi4ELi3EEES16_NSU_INS5_IJS17_S1L_EEENS5_IJS1L_SC_EEEEEEENS4_17SM75_U32x4_LDSM_NENS4_14SM90_TMA_STOREES1X_NS4_17SM90_U32x4_STSM_NENS4_9Copy_AtomIJS20_NS_6half_tEEEEvEEEvvEEEEvNT_6ParamsE)
        /*0008*/ 	.word	0x000000a8


	//----- nvinfo : EIATTR_FRAME_SIZE
	.align		4
.L_18:
        /*000c*/ 	.byte	0x04, 0x11
        /*000e*/ 	.short	(.L_20 - .L_19)
	.align		4
.L_19:
        /*0010*/ 	.word	index@(_ZN7cutlass13device_kernelINS_4gemm6kernel13GemmUniversalIN4cute5tupleIJiiiiEEENS1_10collective13CollectiveMmaINS1_34MainloopSm90TmaGmmaWarpSpecializedILi4ENS5_IJNS4_1CILi2EEENSA_ILi1EEESC_EEENS1_35KernelTmaWarpSpecializedCooperativeEEENS5_IJNSA_ILi256EEENSA_ILi64EEESH_EEENS_10bfloat16_tENS5_IJlSC_lEEESJ_SK_NS4_8TiledMMAINS4_8MMA_AtomIJNS4_4SM904GMMA27MMA_64x64x16_F32BF16BF16_SSILNSO_5MajorE0ELSQ_0ELNSO_7ScaleInE1ELSR_1EEEEEENS4_6LayoutISD_NS5_IJSC_NSA_ILi0EEESV_EEEEENS5_IJNS4_10UnderscoreESY_SY_EEEEENS4_13SM90_TMA_LOADENS4_14ComposedLayoutINS4_7SwizzleILi3ELi4ELi3EEENS4_18smem_ptr_flag_bitsILi16EEENSU_INS5_IJNSA_ILi8EEESH_EEENS5_IJSH_SC_EEEEEEEvNS4_8identityENS4_23SM90_TMA_LOAD_MULTICASTES1B_vS1C_EENS_8epilogue10collective18CollectiveEpilogueINS1F_22Sm90TmaWarpSpecializedILi4ELi2ELi16ELb1ELb0EEEJSI_NS5_IJNSA_ILi128EEENSA_ILi32EEEEEESJ_SK_SJ_SK_NS1F_6fusion15FusionCallbacksIS1J_NS1N_17LinCombPerRowBiasISJ_fSJ_SJ_fLi8ELNS_15FloatRoundStyleE2EEESI_S1M_JEEES11_NS12_INS13_ILi2ELi4ELi3EEES16_NSU_INS5_IJS17_S1L_EEENS5_IJS1L_SC_EEEEEEENS4_17SM75_U32x4_LDSM_NENS4_14SM90_TMA_STOREES1X_NS4_17SM90_U32x4_STSM_NENS4_9Copy_AtomIJS20_NS_6half_tEEEEvEEEvvEEEEvNT_6ParamsE)
        /*0014*/ 	.word	0x00000000


	//----- nvinfo : EIATTR_MIN_STACK_SIZE
	.align		4
.L_20:
        /*0018*/ 	.byte	0x04, 0x12
        /*001a*/ 	.short	(.L_22 - .L_21)
	.align		4
.L_21:
        /*001c*/ 	.word	index@(_ZN7cutlass13device_kernelINS_4gemm6kernel13GemmUniversalIN4cute5tupleIJiiiiEEENS1_10collective13CollectiveMmaINS1_34MainloopSm90TmaGmmaWarpSpecializedILi4ENS5_IJNS4_1CILi2EEENSA_ILi1EEESC_EEENS1_35KernelTmaWarpSpecializedCooperativeEEENS5_IJNSA_ILi256EEENSA_ILi64EEESH_EEENS_10bfloat16_tENS5_IJlSC_lEEESJ_SK_NS4_8TiledMMAINS4_8MMA_AtomIJNS4_4SM904GMMA27MMA_64x64x16_F32BF16BF16_SSILNSO_5MajorE0ELSQ_0ELNSO_7ScaleInE1ELSR_1EEEEEENS4_6LayoutISD_NS5_IJSC_NSA_ILi0EEESV_EEEEENS5_IJNS4_10UnderscoreESY_SY_EEEEENS4_13SM90_TMA_LOADENS4_14ComposedLayoutINS4_7SwizzleILi3ELi4ELi3EEENS4_18smem_ptr_flag_bitsILi16EEENSU_INS5_IJNSA_ILi8EEESH_EEENS5_IJSH_SC_EEEEEEEvNS4_8identityENS4_23SM90_TMA_LOAD_MULTICASTES1B_vS1C_EENS_8epilogue10collective18CollectiveEpilogueINS1F_22Sm90TmaWarpSpecializedILi4ELi2ELi16ELb1ELb0EEEJSI_NS5_IJNSA_ILi128EEENSA_ILi32EEEEEESJ_SK_SJ_SK_NS1F_6fusion15FusionCallbacksIS1J_NS1N_17LinCombPerRowBiasISJ_fSJ_SJ_fLi8ELNS_15FloatRoundStyleE2EEESI_S1M_JEEES11_NS12_INS13_ILi2ELi4ELi3EEES16_NSU_INS5_IJS17_S1L_EEENS5_IJS1L_SC_EEEEEEENS4_17SM75_U32x4_LDSM_NENS4_14SM90_TMA_STOREES1X_NS4_17SM90_U32x4_STSM_NENS4_9Copy_AtomIJS20_NS_6half_tEEEEvEEEvvEEEEvNT_6ParamsE)
        /*0020*/ 	.word	0x00000000
.L_22:


//--------------------- .nv.compat                --------------------------
	.section	.nv.compat,"",@"SHT_CUDA_COMPAT_INFO"
	.align	4
        /*0000*/ 	.byte	0x02, 0x09, 0x01, 0x00, 0x02, 0x02, 0x04, 0x00, 0x02, 0x05, 0x05, 0x00, 0x03, 0x07, 0x01, 0x01
        /*0010*/ 	.byte	0x02, 0x03, 0x01, 0x00, 0x02, 0x06, 0x01, 0x00, 0x04, 0x0b, 0x08, 0x00, 0x00, 0x00, 0x00, 0x00
        /*0020*/ 	.byte	0x00, 0x00, 0x00, 0x00


//--------------------- .nv.info._ZN7cutlass13device_kernelINS_4gemm6kernel13GemmUniversalIN4cute5tupleIJiiiiEEENS1_10collective13CollectiveMmaINS1_34MainloopSm90TmaGmmaWarpSpecializedILi4ENS5_IJNS4_1CILi2EEENSA_ILi1EEESC_EEENS1_35KernelTmaWarpSpecializedCooperativeEEENS5_IJNSA_ILi256EEENSA_ILi64EEESH_EEENS_10bfloat16_tENS5_IJlSC_lEEESJ_SK_NS4_8TiledMMAINS4_8MMA_AtomIJNS4_4SM904GMMA27MMA_64x64x16_F32BF16BF16_SSILNSO_5MajorE0ELSQ_0ELNSO_7ScaleInE1ELSR_1EEEEEENS4_6LayoutISD_NS5_IJSC_NSA_ILi0EEESV_EEEEENS5_IJNS4_10UnderscoreESY_SY_EEEEENS4_13SM90_TMA_LOADENS4_14ComposedLayoutINS4_7SwizzleILi3ELi4ELi3EEENS4_18smem_ptr_flag_bitsILi16EEENSU_INS5_IJNSA_ILi8EEESH_EEENS5_IJSH_SC_EEEEEEEvNS4_8identityENS4_23SM90_TMA_LOAD_MULTICASTES1B_vS1C_EENS_8epilogue10collective18CollectiveEpilogueINS1F_22Sm90TmaWarpSpecializedILi4ELi2ELi16ELb1ELb0EEEJSI_NS5_IJNSA_ILi128EEENSA_ILi32EEEEEESJ_SK_SJ_SK_NS1F_6fusion15FusionCallbacksIS1J_NS1N_17LinCombPerRowBiasISJ_fSJ_SJ_fLi8ELNS_15FloatRoundStyleE2EEESI_S1M_JEEES11_NS12_INS13_ILi2ELi4ELi3EEES16_NSU_INS5_IJS17_S1L_EEENS5_IJS1L_SC_EEEEEEENS4_17SM75_U32x4_LDSM_NENS4_14SM90_TMA_STOREES1X_NS4_17SM90_U32x4_STSM_NENS4_9Copy_AtomIJS20_NS_6half_tEEEEvEEEvvEEEEvNT_6ParamsE --------------------------
	.section	.nv.info._ZN7cutlass13device_kernelINS_4gemm6kernel13GemmUniversalIN4cute5tupleIJiiiiEEENS1_10collective13CollectiveMmaINS1_34MainloopSm90TmaGmmaWarpSpecializedILi4ENS5_IJNS4_1CILi2EEENSA_ILi1EEESC_EEENS1_35KernelTmaWarpSpecializedCooperativeEEENS5_IJNSA_ILi256EEENSA_ILi64EEESH_EEENS_10bfloat16_tENS5_IJlSC_lEEESJ_SK_NS4_8TiledMMAINS4_8MMA_AtomIJNS4_4SM904GMMA27MMA_64x64x16_F32BF16BF16_SSILNSO_5MajorE0ELSQ_0ELNSO_7ScaleInE1ELSR_1EEEEEENS4_6LayoutISD_NS5_IJSC_NSA_ILi0EEESV_EEEEENS5_IJNS4_10UnderscoreESY_SY_EEEEENS4_13SM90_TMA_LOADENS4_14ComposedLayoutINS4_7SwizzleILi3ELi4ELi3EEENS4_18smem_ptr_flag_bitsILi16EEENSU_INS5_IJNSA_ILi8EEESH_EEENS5_IJSH_SC_EEEEEEEvNS4_8identityENS4_23SM90_TMA_LOAD_MULTICASTES1B_vS1C_EENS_8epilogue10collective18CollectiveEpilogueINS1F_22Sm90TmaWarpSpecializedILi4ELi2ELi16ELb1ELb0EEEJSI_NS5_IJNSA_ILi128EEENSA_ILi32EEEEEESJ_SK_SJ_SK_NS1F_6fusion15FusionCallbacksIS1J_NS1N_17LinCombPerRowBiasISJ_fSJ_SJ_fLi8ELNS_15FloatRoundStyleE2EEESI_S1M_JEEES11_NS12_INS13_ILi2ELi4ELi3EEES16_NSU_INS5_IJS17_S1L_EEENS5_IJS1L_SC_EEEEEEENS4_17SM75_U32x4_LDSM_NENS4_14SM90_TMA_STOREES1X_NS4_17SM90_U32x4_STSM_NENS4_9Copy_AtomIJS20_NS_6half_tEEEEvEEEvvEEEEvNT_6ParamsE,"",@"SHT_CUDA_INFO"
	.sectionflags	@""
	.align	4


	//----- nvinfo : EIATTR_CUDA_API_VERSION
	.align		4
        /*0000*/ 	.byte	0x04, 0x37
        /*0002*/ 	.short	(.L_24 - .L_23)
.L_23:
        /*0004*/ 	.word	0x00000082


	//----- nvinfo : EIATTR_KPARAM_INFO
	.align		4
.L_24:
        /*0008*/ 	.byte	0x04, 0x17
        /*000a*/ 	.short	(.L_26 - .L_25)
.L_25:
        /*000c*/ 	.word	0x00000000
        /*0010*/ 	.short	0x0000
        /*0012*/ 	.short	0x0070
        /*0014*/ 	.byte	0x00, 0xf0, 0x01, 0x1c


	//----- nvinfo : EIATTR_SPARSE_MMA_MASK
	.align		4
.L_26:
        /*0018*/ 	.byte	0x03, 0x50
        /*001a*/ 	.short	0x0000


	//----- nvinfo : EIATTR_MAXREG_COUNT
	.align		4
        /*001c*/ 	.byte	0x03, 0x1b
        /*001e*/ 	.short	0x00a8


	//----- nvinfo : EIATTR_NUM_BARRIERS
	.align		4
        /*0020*/ 	.byte	0x02, 0x4c
        /*0022*/ 	.byte	0x02
	.zero		1


	//----- nvinfo : EIATTR_EXTERNS
	.align		4
        /*0024*/ 	.byte	0x04, 0x0f
        /*0026*/ 	.short	(.L_28 - .L_27)


	//   ....[0]....
	.align		4
.L_27:
        /*0028*/ 	.word	index@(__assertfail)


	//----- nvinfo : EIATTR_MERCURY_ISA_VERSION
	.align		4
.L_28:
        /*002c*/ 	.byte	0x03, 0x5f
        /*002e*/ 	.short	0x0101


	//----- nvinfo : EIATTR_INT_WARP_WIDE_INSTR_OFFSETS
	.align		4
        /*0030*/ 	.byte	0x04, 0x31
        /*0032*/ 	.short	(.L_30 - .L_29)


	//   ....[0]....
.L_29:
        /*0034*/ 	.word	0x00000950


	//   ....[1]....
        /*0038*/ 	.word	0x00000960


	//   ....[2]....
        /*003c*/ 	.word	0x00000ae0


	//   ....[3]....
        /*0040*/ 	.word	0x00002450


	//----- nvinfo : EIATTR_COOP_GROUP_MASK_REGIDS
	.align		4
.L_30:
        /*0044*/ 	.byte	0x04, 0x29
        /*0046*/ 	.short	(.L_32 - .L_31)


	//   ....[0]....
.L_31:
        /*0048*/ 	.word	0xffffffff


	//   ....[1]....
        /*004c*/ 	.word	0xffffffff


	//   ....[2]....
        /*0050*/ 	.word	0xffffffff


	//   ....[3]....
        /*0054*/ 	.word	0xffffffff


	//   ....[4]....
        /*0058*/ 	.word	0xffffffff


	//   ....[5]....
        /*005c*/ 	.word	0xffffffff


	//   ....[6]....
        /*0060*/ 	.word	0xffffffff


	//----- nvinfo : EIATTR_COOP_GROUP_INSTR_OFFSETS
	.align		4
.L_32:
        /*0064*/ 	.byte	0x04, 0x28
        /*0066*/ 	.short	(.L_34 - .L_33)


	//   ....[0]....
.L_33:
        /*0068*/ 	.word	0x00000070


	//   ....[1]....
        /*006c*/ 	.word	0x00000080


	//   ....[2]....
        /*0070*/ 	.word	0x00000430


	//   ....[3]....
        /*0074*/ 	.word	0x000005c0


	//   ....[4]....
        /*0078*/ 	.word	0x00000770


	//   ....[5]....
        /*007c*/ 	.word	0x00000c80


	//   ....[6]....
        /*0080*/ 	.word	0x00001750


	//----- nvinfo : EIATTR_REG_RECONFIG
	.align		4
.L_34:
        /*0084*/ 	.byte	0x01, 0x54
	.zero		2


	//----- nvinfo : EIATTR_SYSCALL_OFFSETS
	.align		4
        /*0088*/ 	.byte	0x04, 0x46
        /*008a*/ 	.short	(.L_36 - .L_35)


	//   ....[0]....
.L_35:
        /*008c*/ 	.word	0x00001920


	//   ....[1]....
        /*0090*/ 	.word	0x00002680


	//   ....[2]....
        /*0094*/ 	.word	0x00002770


	//----- nvinfo : EIATTR_MBARRIER_INSTR_OFFSETS
	.align		4
.L_36:
        /*0098*/ 	.byte	0x04, 0x39
        /*009a*/ 	.short	(.L_38 - .L_37)


	//   ....[0]....
.L_37:
        /*009c*/ 	.word	0x00000530
        /*00a0*/ 	.word	0x000000ff
        /*00a4*/ 	.word	0x00000000
        /*00a8*/ 	.short	0x0100
        /*00aa*/ 	.byte	0x08
	.zero		1


	//   ....[1]....
        /*00ac*/ 	.word	0x00000540
        /*00b0*/ 	.word	0x000000ff
        /*00b4*/ 	.word	0x00000020
        /*00b8*/ 	.short	0x0100
        /*00ba*/ 	.byte	0x08
	.zero		1


	//   ....[2]....
        /*00bc*/ 	.word	0x00000550
        /*00c0*/ 	.word	0x000000ff
        /*00c4*/ 	.word	0x00000008
        /*00c8*/ 	.short	0x0100
        /*00ca*/ 	.byte	0x08
	.zero		1


	//   ....[3]....
        /*00cc*/ 	.word	0x00000560
        /*00d0*/ 	.word	0x000000ff
        /*00d4*/ 	.word	0x00000028
        /*00d8*/ 	.short	0x0100
        /*00da*/ 	.byte	0x08
	.zero		1


	//   ....[4]....
        /*00dc*/ 	.word	0x00000570
        /*00e0*/ 	.word	0x000000ff
        /*00e4*/ 	.word	0x00000010
        /*00e8*/ 	.short	0x0100
        /*00ea*/ 	.byte	0x08
	.zero		1


	//   ....[5]....
        /*00ec*/ 	.word	0x00000580
        /*00f0*/ 	.word	0x000000ff
        /*00f4*/ 	.word	0x00000030
        /*00f8*/ 	.short	0x0100
        /*00fa*/ 	.byte	0x08
	.zero		1


	//   ....[6]....
        /*00fc*/ 	.word	0x00000590
        /*0100*/ 	.word	0x000000ff
        /*0104*/ 	.word	0x00000018
        /*0108*/ 	.short	0x0100
        /*010a*/ 	.byte	0x08
	.zero		1


	//   ....[7]....
        /*010c*/ 	.word	0x000005a0
        /*0110*/ 	.word	0x000000ff
        /*0114*/ 	.word	0x00000038
        /*0118*/ 	.short	0x0100
        /*011a*/ 	.byte	0x08
	.zero		1


	//   ....[8]....
        /*011c*/ 	.word	0x000006d0
        /*0120*/ 	.word	0x000000ff
        /*0124*/ 	.word	0x00000040
        /*0128*/ 	.short	0x0100
        /*012a*/ 	.byte	0x08
	.zero		1


	//   ....[9]....
        /*012c*/ 	.word	0x000006e0
        /*0130*/ 	.word	0x000000ff
        /*0134*/ 	.word	0x00000060
        /*0138*/ 	.short	0x0100
        /*013a*/ 	.byte	0x08
	.zero		1


	//   ....[10]....
        /*013c*/ 	.word	0x000006f0
        /*0140*/ 	.word	0x000000ff
        /*0144*/ 	.word	0x00000048
        /*0148*/ 	.short	0x0100
        /*014a*/ 	.byte	0x08
	.zero		1


	//   ....[11]....
        /*014c*/ 	.word	0x00000700
        /*0150*/ 	.word	0x000000ff
        /*0154*/ 	.word	0x00000068
        /*0158*/ 	.short	0x0100
        /*015a*/ 	.byte	0x08
	.zero		1


	//   ....[12]....
        /*015c*/ 	.word	0x00000710
        /*0160*/ 	.word	0x000000ff
        /*0164*/ 	.word	0x00000050
        /*0168*/ 	.short	0x0100
        /*016a*/ 	.byte	0x08
	.zero		1


	//   ....[13]....
        /*016c*/ 	.word	0x00000720
        /*0170*/ 	.word	0x000000ff
        /*0174*/ 	.word	0x00000070
        /*0178*/ 	.short	0x0100
        /*017a*/ 	.byte	0x08
	.zero		1


	//   ....[14]....
        /*017c*/ 	.word	0x00000730
        /*0180*/ 	.word	0x000000ff
        /*0184*/ 	.word	0x00000058
        /*0188*/ 	.short	0x0100
        /*018a*/ 	.byte	0x08
	.zero		1


	//   ....[15]....
        /*018c*/ 	.word	0x00000740
        /*0190*/ 	.word	0x000000ff
        /*0194*/ 	.word	0x00000078
        /*0198*/ 	.short	0x0100
        /*019a*/ 	.byte	0x08
	.zero		1


	//   ....[16]....
        /*019c*/ 	.word	0x00000b40
        /*01a0*/ 	.word	0x000000ff
        /*01a4*/ 	.word	0x00000080
        /*01a8*/ 	.short	0x0100
        /*01aa*/ 	.byte	0x06
	.zero		1


	//   ....[17]....
        /*01ac*/ 	.word	0x00000bd0
        /*01b0*/ 	.word	0x000000ff
        /*01b4*/ 	.word	0x00000088
        /*01b8*/ 	.short	0x0100
        /*01ba*/ 	.byte	0x06
	.zero		1


	//   ....[18]....
        /*01bc*/ 	.word	0x000019a0
        /*01c0*/ 	.word	0x00000003
        /*01c4*/ 	.word	0x00000000
        /*01c8*/ 	.short	0x010a
        /*01ca*/ 	.byte	0x3f
	.zero		1


	//   ....[19]....
        /*01cc*/ 	.word	0x000019e0
        /*01d0*/ 	.word	0x00000003
        /*01d4*/ 	.word	0x00000000
        /*01d8*/ 	.short	0x010a
        /*01da*/ 	.byte	0x3f
	.zero		1


	//   ....[20]....
        /*01dc*/ 	.word	0x00001ec0
        /*01e0*/ 	.word	0x000000ff
        /*01e4*/ 	.word	0x00000000
        /*01e8*/ 	.short	0x010a
        /*01ea*/ 	.byte	0x04
	.zero		1


	//   ....[21]....
        /*01ec*/ 	.word	0x00001f00
        /*01f0*/ 	.word	0x000000ff
        /*01f4*/ 	.word	0x00000000
        /*01f8*/ 	.short	0x010a
        /*01fa*/ 	.byte	0x04
	.zero		1


	//   ....[22]....
        /*01fc*/ 	.word	0x000022e0
        /*0200*/ 	.word	0x00000004
        /*0204*/ 	.word	0x00000000
        /*0208*/ 	.short	0x0101
        /*020a*/ 	.byte	0x3f
	.zero		1


	//   ....[23]....
        /*020c*/ 	.word	0x000024d0
        /*0210*/ 	.word	0x00000000
        /*0214*/ 	.word	0x00000000
        /*0218*/ 	.short	0x0101
        /*021a*/ 	.byte	0x3f
	.zero		1


	//   ....[24]....
        /*021c*/ 	.word	0x00003130
        /*0220*/ 	.word	0x000000ff
        /*0224*/ 	.word	0x00000040
        /*0228*/ 	.short	0x010a
        /*022a*/ 	.byte	0x33
	.zero		1


	//   ....[25]....
        /*022c*/ 	.word	0x00003a80
        /*0230*/ 	.word	0x000000ff
        /*0234*/ 	.word	0x00000000
        /*0238*/ 	.short	0x0101
        /*023a*/ 	.byte	0x04
	.zero		1


	//   ....[26]....
        /*023c*/ 	.word	0x00003b50
        /*0240*/ 	.word	0x00000004
        /*0244*/ 	.word	0x00000040
        /*0248*/ 	.short	0x010a
        /*024a*/ 	.byte	0x3f
	.zero		1


	//   ....[27]....
        /*024c*/ 	.word	0x00004280
        /*0250*/ 	.word	0x000000ff
        /*0254*/ 	.word	0x00000000
        /*0258*/ 	.short	0x0101
        /*025a*/ 	.byte	0x04
	.zero		1


	//   ....[28]....
        /*025c*/ 	.word	0x00004370
        /*0260*/ 	.word	0x00000004
        /*0264*/ 	.word	0x00000040
        /*0268*/ 	.short	0x010a
        /*026a*/ 	.byte	0x3f
	.zero		1


	//   ....[29]....
        /*026c*/ 	.word	0x00004ad0
        /*0270*/ 	.word	0x000000ff
        /*0274*/ 	.word	0x00000000
        /*0278*/ 	.short	0x0101
        /*027a*/ 	.byte	0x04
	.zero		1


	//   ....[30]....
        /*027c*/ 	.word	0x00004ba0
        /*0280*/ 	.word	0x00000005
        /*0284*/ 	.word	0x00000040
        /*0288*/ 	.short	0x010a
        /*028a*/ 	.byte	0x3f
	.zero		1


	//   ....[31]....
        /*028c*/ 	.word	0x000052c0
        /*0290*/ 	.word	0x000000ff
        /*0294*/ 	.word	0x00000000
        /*0298*/ 	.short	0x0101
        /*029a*/ 	.byte	0x04
	.zero		1


	//   ....[32]....
        /*029c*/ 	.word	0x00005c90
        /*02a0*/ 	.word	0x000000ff
        /*02a4*/ 	.word	0x00000000
        /*02a8*/ 	.short	0x0101
        /*02aa*/ 	.byte	0x04
	.zero		1


	//   ....[33]....
        /*02ac*/ 	.word	0x000062b0
        /*02b0*/ 	.word	0x000000ff
        /*02b4*/ 	.word	0x00000088
        /*02b8*/ 	.short	0x010a
        /*02ba*/ 	.byte	0x04
	.zero		1


	//   ....[34]....
        /*02bc*/ 	.word	0x000066b0
        /*02c0*/ 	.word	0x000000ff
        /*02c4*/ 	.word	0x00000060
        /*02c8*/ 	.short	0x010a
        /*02ca*/ 	.byte	0x04
	.zero		1


	//   ....[35]....
        /*02cc*/ 	.word	0x000067a0
        /*02d0*/ 	.word	0x000000ff
        /*02d4*/ 	.word	0x00000040
        /*02d8*/ 	.short	0x010b
        /*02da*/ 	.byte	0x04
	.zero		1


	//   ....[36]....
        /*02dc*/ 	.word	0x00006800
        /*02e0*/ 	.word	0x000000ff
        /*02e4*/ 	.word	0x00000000
        /*02e8*/ 	.short	0x0101
        /*02ea*/ 	.byte	0x05
	.zero		1


	//   ....[37]....
        /*02ec*/ 	.word	0x00006830
        /*02f0*/ 	.word	0x000000ff
        /*02f4*/ 	.word	0x00000068
        /*02f8*/ 	.short	0x010a
        /*02fa*/ 	.byte	0x04
	.zero		1


	//   ....[38]....
        /*02fc*/ 	.word	0x00006940
        /*0300*/ 	.word	0x000000ff
        /*0304*/ 	.word	0x00000048
        /*0308*/ 	.short	0x010b
        /*030a*/ 	.byte	0x04
	.zero		1


	//   ....[39]....
        /*030c*/ 	.word	0x000069b0
        /*0310*/ 	.word	0x000000ff
        /*0314*/ 	.word	0x00000000
        /*0318*/ 	.short	0x0101
        /*031a*/ 	.byte	0x05
	.zero		1


	//   ....[40]....
        /*031c*/ 	.word	0x000069e0
        /*0320*/ 	.word	0x000000ff
        /*0324*/ 	.word	0x00000070
        /*0328*/ 	.short	0x010a
        /*032a*/ 	.byte	0x04
	.zero		1


	//   ....[41]....
        /*032c*/ 	.word	0x00006ae0
        /*0330*/ 	.word	0x000000ff
        /*0334*/ 	.word	0x00000050
        /*0338*/ 	.short	0x010b
        /*033a*/ 	.byte	0x04
	.zero		1


	//   ....[42]....
        /*033c*/ 	.word	0x00006b40
        /*0340*/ 	.word	0x000000ff
        /*0344*/ 	.word	0x00000000
        /*0348*/ 	.short	0x0101
        /*034a*/ 	.byte	0x05
	.zero		1


	//   ....[43]....
        /*034c*/ 	.word	0x00006b70
        /*0350*/ 	.word	0x000000ff
        /*0354*/ 	.word	0x00000078
        /*0358*/ 	.short	0x010a
        /*035a*/ 	.byte	0x04
	.zero		1


	//   ....[44]....
        /*035c*/ 	.word	0x00006c70
        /*0360*/ 	.word	0x000000ff
        /*0364*/ 	.word	0x00000058
        /*0368*/ 	.short	0x010b
        /*036a*/ 	.byte	0x04
	.zero		1


	//   ....[45]....
        /*036c*/ 	.word	0x00006d60
        /*0370*/ 	.word	0x000000ff
        /*0374*/ 	.word	0x00000000
        /*0378*/ 	.short	0x0101
        /*037a*/ 	.byte	0x04
	.zero		1


	//   ....[46]....
        /*037c*/ 	.word	0x000073a0
        /*0380*/ 	.word	0x00000003
        /*0384*/ 	.word	0x00000060
        /*0388*/ 	.short	0x010a
        /*038a*/ 	.byte	0x3f
	.zero		1


	//   ....[47]....
        /*038c*/ 	.word	0x000073e0
        /*0390*/ 	.word	0x00000003
        /*0394*/ 	.word	0x00000068
        /*0398*/ 	.short	0x010a
        /*039a*/ 	.byte	0x3f
	.zero		1


	//   ....[48]....
        /*039c*/ 	.word	0x00007420
        /*03a0*/ 	.word	0x00000003
        /*03a4*/ 	.word	0x00000070
        /*03a8*/ 	.short	0x010a
        /*03aa*/ 	.byte	0x3f
	.zero		1


	//   ....[49]....
        /*03ac*/ 	.word	0x00007470
        /*03b0*/ 	.word	0x00000003
        /*03b4*/ 	.word	0x00000078
        /*03b8*/ 	.short	0x010a
        /*03ba*/ 	.byte	0x3f
	.zero		1


	//   ....[50]....
        /*03bc*/ 	.word	0x000077c0
        /*03c0*/ 	.word	0x0000000e
        /*03c4*/ 	.word	0x00000020
        /*03c8*/ 	.short	0x010a
        /*03ca*/ 	.byte	0x3f
	.zero		1


	//   ....[51]....
        /*03cc*/ 	.word	0x00007b70
        /*03d0*/ 	.word	0x00000004
        /*03d4*/ 	.word	0x00000088
        /*03d8*/ 	.short	0x0101
        /*03da*/ 	.byte	0x3f
	.zero		1


	//   ....[52]....
        /*03dc*/ 	.word	0x00008280
        /*03e0*/ 	.word	0x00000005
        /*03e4*/ 	.word	0x00000000
        /*03e8*/ 	.short	0x010a
        /*03ea*/ 	.byte	0x3f
	.zero		1


	//   ....[53]....
        /*03ec*/ 	.word	0x00008300
        /*03f0*/ 	.word	0x00000007
        /*03f4*/ 	.word	0x00000000
        /*03f8*/ 	.short	0x010a
        /*03fa*/ 	.byte	0x3f
	.zero		1


	//   ....[54]....
        /*03fc*/ 	.word	0x00008390
        /*0400*/ 	.word	0x00000006
        /*0404*/ 	.word	0x00000000
        /*0408*/ 	.short	0x010a
        /*040a*/ 	.byte	0x3f
	.zero		1


	//   ....[55]....
        /*040c*/ 	.word	0x00008420
        /*0410*/ 	.word	0x00000003
        /*0414*/ 	.word	0x00000000
        /*0418*/ 	.short	0x010a
        /*041a*/ 	.byte	0x3f
	.zero		1


	//   ....[56]....
        /*041c*/ 	.word	0x00008480
        /*0420*/ 	.word	0x00000003
        /*0424*/ 	.word	0x00000000
        /*0428*/ 	.short	0x010a
        /*042a*/ 	.byte	0x3f
	.zero		1


	//   ....[57]....
        /*042c*/ 	.word	0x000084e0
        /*0430*/ 	.word	0x00000005
        /*0434*/ 	.word	0x00000000
        /*0438*/ 	.short	0x010a
        /*043a*/ 	.byte	0x3f
	.zero		1


	//   ....[58]....
        /*043c*/ 	.word	0x00008540
        /*0440*/ 	.word	0x00000005
        /*0444*/ 	.word	0x00000040
        /*0448*/ 	.short	0x010a
        /*044a*/ 	.byte	0x3f
	.zero		1


	//   ....[59]....
        /*044c*/ 	.word	0x00008590
        /*0450*/ 	.word	0x00000004
        /*0454*/ 	.word	0x00000040
        /*0458*/ 	.short	0x010a
        /*045a*/ 	.byte	0x3f
	.zero		1


	//   ....[60]....
        /*045c*/ 	.word	0x000085e0
        /*0460*/ 	.word	0x00000004
        /*0464*/ 	.word	0x00000040
        /*0468*/ 	.short	0x010a
        /*046a*/ 	.byte	0x3f
	.zero		1


	//   ....[61]....
        /*046c*/ 	.word	0x00008630
        /*0470*/ 	.word	0x00000005
        /*0474*/ 	.word	0x00000040
        /*0478*/ 	.short	0x010a
        /*047a*/ 	.byte	0x3f
	.zero		1


	//   ....[62]....
        /*047c*/ 	.word	0x00008690
        /*0480*/ 	.word	0x00000003
        /*0484*/ 	.word	0x00000088
        /*0488*/ 	.short	0x010a
        /*048a*/ 	.byte	0x3f
	.zero		1


	//   ....[63]....
        /*048c*/ 	.word	0x000086f0
        /*0490*/ 	.word	0x00000005
        /*0494*/ 	.word	0x00000060
        /*0498*/ 	.short	0x010a
        /*049a*/ 	.byte	0x3f
	.zero		1


	//   ....[64]....
        /*049c*/ 	.word	0x00008750
        /*04a0*/ 	.word	0x00000005
        /*04a4*/ 	.word	0x00000068
        /*04a8*/ 	.short	0x010a
        /*04aa*/ 	.byte	0x3f
	.zero		1


	//   ....[65]....
        /*04ac*/ 	.word	0x000087b0
        /*04b0*/ 	.word	0x00000005
        /*04b4*/ 	.word	0x00000070
        /*04b8*/ 	.short	0x010a
        /*04ba*/ 	.byte	0x3f
	.zero		1


	//   ....[66]....
        /*04bc*/ 	.word	0x00008810
        /*04c0*/ 	.word	0x00000005
        /*04c4*/ 	.word	0x00000078
        /*04c8*/ 	.short	0x010a
        /*04ca*/ 	.byte	0x3f
	.zero		1


	//   ....[67]....
        /*04cc*/ 	.word	0x00008860
        /*04d0*/ 	.word	0x00000003
        /*04d4*/ 	.word	0x00000060
        /*04d8*/ 	.short	0x010a
        /*04da*/ 	.byte	0x3f
	.zero		1


	//   ....[68]....
        /*04dc*/ 	.word	0x000088b0
        /*04e0*/ 	.word	0x00000003
        /*04e4*/ 	.word	0x00000068
        /*04e8*/ 	.short	0x010a
        /*04ea*/ 	.byte	0x3f
	.zero		1


	//   ....[69]....
        /*04ec*/ 	.word	0x00008900
        /*04f0*/ 	.word	0x00000003
        /*04f4*/ 	.word	0x00000070
        /*04f8*/ 	.short	0x010a
        /*04fa*/ 	.byte	0x3f
	.zero		1


	//   ....[70]....
        /*04fc*/ 	.word	0x000089d0
        /*0500*/ 	.word	0x0000000e
        /*0504*/ 	.word	0x00000020
        /*0508*/ 	.short	0x010a
        /*050a*/ 	.byte	0x3f
	.zero		1


	//   ....[71]....
        /*050c*/ 	.word	0x00008aa0
        /*0510*/ 	.word	0x00000005
        /*0514*/ 	.word	0x00000000
        /*0518*/ 	.short	0x010a
        /*051a*/ 	.byte	0x3f
	.zero		1


	//   ....[72]....
        /*051c*/ 	.word	0x00008af0
        /*0520*/ 	.word	0x00000007
        /*0524*/ 	.word	0x00000000
        /*0528*/ 	.short	0x010a
        /*052a*/ 	.byte	0x3f
	.zero		1


	//   ....[73]....
        /*052c*/ 	.word	0x00008b40
        /*0530*/ 	.word	0x00000006
        /*0534*/ 	.word	0x00000000
        /*0538*/ 	.short	0x010a
        /*053a*/ 	.byte	0x3f
	.zero		1


	//----- nvinfo : EIATTR_NUM_MBARRIERS
	.align		4
.L_38:
        /*053c*/ 	.byte	0x03, 0x38
        /*053e*/ 	.short	0x0012


	//----- nvinfo : EIATTR_EXIT_INSTR_OFFSETS
	.align		4
        /*0540*/ 	.byte	0x04, 0x1c
        /*0542*/ 	.short	(.L_40 - .L_39)


	//   ....[0]....
.L_39:
        /*0544*/ 	.word	0x00008470


	//----- nvinfo : EIATTR_MAX_THREADS
	.align		4
.L_40:
        /*0548*/ 	.byte	0x04, 0x05
        /*054a*/ 	.short	(.L_42 - .L_41)
.L_41:
        /*054c*/ 	.word	0x00000180
        /*0550*/ 	.word	0x00000001
        /*0554*/ 	.word	0x00000001


	//----- nvinfo : EIATTR_CRS_STACK_SIZE
	.align		4
.L_42:
        /*0558*/ 	.byte	0x04, 0x1e
        /*055a*/ 	.short	(.L_44 - .L_43)
.L_43:
        /*055c*/ 	.word	0x00000000


	//----- nvinfo : EIATTR_CBANK_PARAM_SIZE
	.align		4
.L_44:
        /*0560*/ 	.byte	0x03, 0x19
        /*0562*/ 	.short	0x0770


	//----- nvinfo : EIATTR_PARAM_CBANK
	.align		4
        /*0564*/ 	.byte	0x04, 0x0a
        /*0566*/ 	.short	(.L_46 - .L_45)
	.align		4
.L_45:
        /*0568*/ 	.word	index@(.nv.constant0._ZN7cutlass13device_kernelINS_4gemm6kernel13GemmUniversalIN4cute5tupleIJiiiiEEENS1_10collective13CollectiveMmaINS1_34MainloopSm90TmaGmmaWarpSpecializedILi4ENS5_IJNS4_1CILi2EEENSA_ILi1EEESC_EEENS1_35KernelTmaWarpSpecializedCooperativeEEENS5_IJNSA_ILi256EEENSA_ILi64EEESH_EEENS_10bfloat16_tENS5_IJlSC_lEEESJ_SK_NS4_8TiledMMAINS4_8MMA_AtomIJNS4_4SM904GMMA27MMA_64x64x16_F32BF16BF16_SSILNSO_5MajorE0ELSQ_0ELNSO_7ScaleInE1ELSR_1EEEEEENS4_6LayoutISD_NS5_IJSC_NSA_ILi0EEESV_EEEEENS5_IJNS4_10UnderscoreESY_SY_EEEEENS4_13SM90_TMA_LOADENS4_14ComposedLayoutINS4_7SwizzleILi3ELi4ELi3EEENS4_18smem_ptr_flag_bitsILi16EEENSU_INS5_IJNSA_ILi8EEESH_EEENS5_IJSH_SC_EEEEEEEvNS4_8identityENS4_23SM90_TMA_LOAD_MULTICASTES1B_vS1C_EENS_8epilogue10collective18CollectiveEpilogueINS1F_22Sm90TmaWarpSpecializedILi4ELi2ELi16ELb1ELb0EEEJSI_NS5_IJNSA_ILi128EEENSA_ILi32EEEEEESJ_SK_SJ_SK_NS1F_6fusion15FusionCallbacksIS1J_NS1N_17LinCombPerRowBiasISJ_fSJ_SJ_fLi8ELNS_15FloatRoundStyleE2EEESI_S1M_JEEES11_NS12_INS13_ILi2ELi4ELi3EEES16_NSU_INS5_IJS17_S1L_EEENS5_IJS1L_SC_EEEEEEENS4_17SM75_U32x4_LDSM_NENS4_14SM90_TMA_STOREES1X_NS4_17SM90_U32x4_STSM_NENS4_9Copy_AtomIJS20_NS_6half_tEEEEvEEEvvEEEEvNT_6ParamsE)
        /*056c*/ 	.short	0x0210
        /*056e*/ 	.short	0x0770


	//----- nvinfo : EIATTR_SW_WAR
	.align		4
.L_46:
        /*0570*/ 	.byte	0x04, 0x36
        /*0572*/ 	.short	(.L_48 - .L_47)
.L_47:
        /*0574*/ 	.word	0x00000008
.L_48:


//--------------------- .nv.callgraph             --------------------------
	.section	.nv.callgraph,"",@"SHT_CUDA_CALLGRAPH"
	.align	4
	.sectionentsize	8
	.align		4
        /*0000*/ 	.word	0x00000000
	.align		4
        /*0004*/ 	.word	0xffffffff
	.align		4
        /*0008*/ 	.word	index@(_ZN7cutlass13device_kernelINS_4gemm6kernel13GemmUniversalIN4cute5tupleIJiiiiEEENS1_10collective13CollectiveMmaINS1_34MainloopSm90TmaGmmaWarpSpecializedILi4ENS5_IJNS4_1CILi2EEENSA_ILi1EEESC_EEENS1_35KernelTmaWarpSpecializedCooperativeEEENS5_IJNSA_ILi256EEENSA_ILi64EEESH_EEENS_10bfloat16_tENS5_IJlSC_lEEESJ_SK_NS4_8TiledMMAINS4_8MMA_AtomIJNS4_4SM904GMMA27MMA_64x64x16_F32BF16BF16_SSILNSO_5MajorE0ELSQ_0ELNSO_7ScaleInE1ELSR_1EEEEEENS4_6LayoutISD_NS5_IJSC_NSA_ILi0EEESV_EEEEENS5_IJNS4_10UnderscoreESY_SY_EEEEENS4_13SM90_TMA_LOADENS4_14ComposedLayoutINS4_7SwizzleILi3ELi4ELi3EEENS4_18smem_ptr_flag_bitsILi16EEENSU_INS5_IJNSA_ILi8EEESH_EEENS5_IJSH_SC_EEEEEEEvNS4_8identityENS4_23SM90_TMA_LOAD_MULTICASTES1B_vS1C_EENS_8epilogue10collective18CollectiveEpilogueINS1F_22Sm90TmaWarpSpecializedILi4ELi2ELi16ELb1ELb0EEEJSI_NS5_IJNSA_ILi128EEENSA_ILi32EEEEEESJ_SK_SJ_SK_NS1F_6fusion15FusionCallbacksIS1J_NS1N_17LinCombPerRowBiasISJ_fSJ_SJ_fLi8ELNS_15FloatRoundStyleE2EEESI_S1M_JEEES11_NS12_INS13_ILi2ELi4ELi3EEES16_NSU_INS5_IJS17_S1L_EEENS5_IJS1L_SC_EEEEEEENS4_17SM75_U32x4_LDSM_NENS4_14SM90_TMA_STOREES1X_NS4_17SM90_U32x4_STSM_NENS4_9Copy_AtomIJS20_NS_6half_tEEEEvEEEvvEEEEvNT_6ParamsE)
	.align		4
        /*000c*/ 	.word	index@(__assertfail)
	.align		4
        /*0010*/ 	.word	0x00000000
	.align		4
        /*0014*/ 	.word	0xfffffffe
	.align		4
        /*0018*/ 	.word	0x00000000
	.align		4
        /*001c*/ 	.word	0xfffffffd
	.align		4
        /*0020*/ 	.word	0x00000000
	.align		4
        /*0024*/ 	.word	0xfffffffc


//--------------------- .nv.constant4             --------------------------
	.section	.nv.constant4,"a",@progbits
	.align	8
	.align		8
.nv.constant4:
        /*0000*/ 	.dword	__assertfail
	.align		8
        /*0008*/ 	.dword	__unnamed_1
	.align		8
        /*0010*/ 	.dword	__unnamed_2
	.align		8
        /*0018*/ 	.dword	_ZN39_INTERNAL_97ce4344_4_k_cu_27ddd5bf_38894cuda3std3__45__cpo5beginE
	.align		8
        /*0020*/ 	.dword	_ZN39_INTERNAL_97ce4344_4_k_cu_27ddd5bf_38894cuda3std3__45__cpo3endE
	.align		8
        /*0028*/ 	.dword	_ZN39_INTERNAL_97ce4344_4_k_cu_27ddd5bf_38894cuda3std3__45__cpo6cbeginE
	.align		8
        /*0030*/ 	.dword	_ZN39_INTERNAL_97ce4344_4_k_cu_27ddd5bf_38894cuda3std3__45__cpo4cendE
	.align		8
        /*0038*/ 	.dword	_ZN39_INTERNAL_97ce4344_4_k_cu_27ddd5bf_38894cuda3std3__441_GLOBAL__N__97ce4344_4_k_cu_27ddd5bf_38896ignoreE
	.align		8
        /*0040*/ 	.dword	_ZN39_INTERNAL_97ce4344_4_k_cu_27ddd5bf_38894cuda3std3__419piecewise_constructE
	.align		8
        /*0048*/ 	.dword	_ZN39_INTERNAL_97ce4344_4_k_cu_27ddd5bf_38894cuda3std3__48in_placeE
	.align		8
        /*0050*/ 	.dword	_ZN39_INTERNAL_97ce4344_4_k_cu_27ddd5bf_38894cuda3std6ranges3__45__cpo4swapE
	.align		8
        /*0058*/ 	.dword	_ZN39_INTERNAL_97ce4344_4_k_cu_27ddd5bf_38894cuda3std6ranges3__45__cpo9iter_moveE
	.align		8
        /*0060*/ 	.dword	_ZN39_INTERNAL_97ce4344_4_k_cu_27ddd5bf_38894cute7productE
	.align		8
        /*0068*/ 	.dword	_ZN39_INTERNAL_97ce4344_4_k_cu_27ddd5bf_38894cute1_E
	.align		8
        /*0070*/ 	.dword	$str$22
	.align		8
        /*0078*/ 	.dword	$str$23
	.align		8
        /*0080*/ 	.dword	$str$26
	.align		8
        /*0088*/ 	.dword	$str$27


//--------------------- .text._ZN7cutlass13device_kernelINS_4gemm6kernel13GemmUniversalIN4cute5tupleIJiiiiEEENS1_10collective13CollectiveMmaINS1_34MainloopSm90TmaGmmaWarpSpecializedILi4ENS5_IJNS4_1CILi2EEENSA_ILi1EEESC_EEENS1_35KernelTmaWarpSpecializedCooperativeEEENS5_IJNSA_ILi256EEENSA_ILi64EEESH_EEENS_10bfloat16_tENS5_IJlSC_lEEESJ_SK_NS4_8TiledMMAINS4_8MMA_AtomIJNS4_4SM904GMMA27MMA_64x64x16_F32BF16BF16_SSILNSO_5MajorE0ELSQ_0ELNSO_7ScaleInE1ELSR_1EEEEEENS4_6LayoutISD_NS5_IJSC_NSA_ILi0EEESV_EEEEENS5_IJNS4_10UnderscoreESY_SY_EEEEENS4_13SM90_TMA_LOADENS4_14ComposedLayoutINS4_7SwizzleILi3ELi4ELi3EEENS4_18smem_ptr_flag_bitsILi16EEENSU_INS5_IJNSA_ILi8EEESH_EEENS5_IJSH_SC_EEEEEEEvNS4_8identityENS4_23SM90_TMA_LOAD_MULTICASTES1B_vS1C_EENS_8epilogue10collective18CollectiveEpilogueINS1F_22Sm90TmaWarpSpecializedILi4ELi2ELi16ELb1ELb0EEEJSI_NS5_IJNSA_ILi128EEENSA_ILi32EEEEEESJ_SK_SJ_SK_NS1F_6fusion15FusionCallbacksIS1J_NS1N_17LinCombPerRowBiasISJ_fSJ_SJ_fLi8ELNS_15FloatRoundStyleE2EEESI_S1M_JEEES11_NS12_INS13_ILi2ELi4ELi3EEES16_NSU_INS5_IJS17_S1L_EEENS5_IJS1L_SC_EEEEEEENS4_17SM75_U32x4_LDSM_NENS4_14SM90_TMA_STOREES1X_NS4_17SM90_U32x4_STSM_NENS4_9Copy_AtomIJS20_NS_6half_tEEEEvEEEvvEEEEvNT_6ParamsE --------------------------
	.section	.text._ZN7cutlass13device_kernelINS_4gemm6kernel13GemmUniversalIN4cute5tupleIJiiiiEEENS1_10collective13CollectiveMmaINS1_34MainloopSm90TmaGmmaWarpSpecializedILi4ENS5_IJNS4_1CILi2EEENSA_ILi1EEESC_EEENS1_35KernelTmaWarpSpecializedCooperativeEEENS5_IJNSA_ILi256EEENSA_ILi64EEESH_EEENS_10bfloat16_tENS5_IJlSC_lEEESJ_SK_NS4_8TiledMMAINS4_8MMA_AtomIJNS4_4SM904GMMA27MMA_64x64x16_F32BF16BF16_SSILNSO_5MajorE0ELSQ_0ELNSO_7ScaleInE1ELSR_1EEEEEENS4_6LayoutISD_NS5_IJSC_NSA_ILi0EEESV_EEEEENS5_IJNS4_10UnderscoreESY_SY_EEEEENS4_13SM90_TMA_LOADENS4_14ComposedLayoutINS4_7SwizzleILi3ELi4ELi3EEENS4_18smem_ptr_flag_bitsILi16EEENSU_INS5_IJNSA_ILi8EEESH_EEENS5_IJSH_SC_EEEEEEEvNS4_8identityENS4_23SM90_TMA_LOAD_MULTICASTES1B_vS1C_EENS_8epilogue10collective18CollectiveEpilogueINS1F_22Sm90TmaWarpSpecializedILi4ELi2ELi16ELb1ELb0EEEJSI_NS5_IJNSA_ILi128EEENSA_ILi32EEEEEESJ_SK_SJ_SK_NS1F_6fusion15FusionCallbacksIS1J_NS1N_17LinCombPerRowBiasISJ_fSJ_SJ_fLi8ELNS_15FloatRoundStyleE2EEESI_S1M_JEEES11_NS12_INS13_ILi2ELi4ELi3EEES16_NSU_INS5_IJS17_S1L_EEENS5_IJS1L_SC_EEEEEEENS4_17SM75_U32x4_LDSM_NENS4_14SM90_TMA_STOREES1X_NS4_17SM90_U32x4_STSM_NENS4_9Copy_AtomIJS20_NS_6half_tEEEEvEEEvvEEEEvNT_6ParamsE,"ax",@progbits
	.align	128
.text._ZN7cutlass13device_kernelINS_4gemm6kernel13GemmUniversalIN4cute5tupleIJiiiiEEENS1_10collective13CollectiveMmaINS1_34MainloopSm90TmaGmmaWarpSpecializedILi4ENS5_IJNS4_1CILi2EEENSA_ILi1EEESC_EEENS1_35KernelTmaWarpSpecializedCooperativeEEENS5_IJNSA_ILi256EEENSA_ILi64EEESH_EEENS_10bfloat16_tENS5_IJlSC_lEEESJ_SK_NS4_8TiledMMAINS4_8MMA_AtomIJNS4_4SM904GMMA27MMA_64x64x16_F32BF16BF16_SSILNSO_5MajorE0ELSQ_0ELNSO_7ScaleInE1ELSR_1EEEEEENS4_6LayoutISD_NS5_IJSC_NSA_ILi0EEESV_EEEEENS5_IJNS4_10UnderscoreESY_SY_EEEEENS4_13SM90_TMA_LOADENS4_14ComposedLayoutINS4_7SwizzleILi3ELi4ELi3EEENS4_18smem_ptr_flag_bitsILi16EEENSU_INS5_IJNSA_ILi8EEESH_EEENS5_IJSH_SC_EEEEEEEvNS4_8identityENS4_23SM90_TMA_LOAD_MULTICASTES1B_vS1C_EENS_8epilogue10collective18CollectiveEpilogueINS1F_22Sm90TmaWarpSpecializedILi4ELi2ELi16ELb1ELb0EEEJSI_NS5_IJNSA_ILi128EEENSA_ILi32EEEEEESJ_SK_SJ_SK_NS1F_6fusion15FusionCallbacksIS1J_NS1N_17LinCombPerRowBiasISJ_fSJ_SJ_fLi8ELNS_15FloatRoundStyleE2EEESI_S1M_JEEES11_NS12_INS13_ILi2ELi4ELi3EEES16_NSU_INS5_IJS17_S1L_EEENS5_IJS1L_SC_EEEEEEENS4_17SM75_U32x4_LDSM_NENS4_14SM90_TMA_STOREES1X_NS4_17SM90_U32x4_STSM_NENS4_9Copy_AtomIJS20_NS_6half_tEEEEvEEEvvEEEEvNT_6ParamsE:
        .type           _ZN7cutlass13device_kernelINS_4gemm6kernel13GemmUniversalIN4cute5tupleIJiiiiEEENS1_10collective13CollectiveMmaINS1_34MainloopSm90TmaGmmaWarpSpecializedILi4ENS5_IJNS4_1CILi2EEENSA_ILi1EEESC_EEENS1_35KernelTmaWarpSpecializedCooperativeEEENS5_IJNSA_ILi256EEENSA_ILi64EEESH_EEENS_10bfloat16_tENS5_IJlSC_lEEESJ_SK_NS4_8TiledMMAINS4_8MMA_AtomIJNS4_4SM904GMMA27MMA_64x64x16_F32BF16BF16_SSILNSO_5MajorE0ELSQ_0ELNSO_7ScaleInE1ELSR_1EEEEEENS4_6LayoutISD_NS5_IJSC_NSA_ILi0EEESV_EEEEENS5_IJNS4_10UnderscoreESY_SY_EEEEENS4_13SM90_TMA_LOADENS4_14ComposedLayoutINS4_7SwizzleILi3ELi4ELi3EEENS4_18smem_ptr_flag_bitsILi16EEENSU_INS5_IJNSA_ILi8EEESH_EEENS5_IJSH_SC_EEEEEEEvNS4_8identityENS4_23SM90_TMA_LOAD_MULTICASTES1B_vS1C_EENS_8epilogue10collective18CollectiveEpilogueINS1F_22Sm90TmaWarpSpecializedILi4ELi2ELi16ELb1ELb0EEEJSI_NS5_IJNSA_ILi128EEENSA_ILi32EEEEEESJ_SK_SJ_SK_NS1F_6fusion15FusionCallbacksIS1J_NS1N_17LinCombPerRowBiasISJ_fSJ_SJ_fLi8ELNS_15FloatRoundStyleE2EEESI_S1M_JEEES11_NS12_INS13_ILi2ELi4ELi3EEES16_NSU_INS5_IJS17_S1L_EEENS5_IJS1L_SC_EEEEEEENS4_17SM75_U32x4_LDSM_NENS4_14SM90_TMA_STOREES1X_NS4_17SM90_U32x4_STSM_NENS4_9Copy_AtomIJS20_NS_6half_tEEEEvEEEvvEEEEvNT_6ParamsE,@function
        .size           _ZN7cutlass13device_kernelINS_4gemm6kernel13GemmUniversalIN4cute5tupleIJiiiiEEENS1_10collective13CollectiveMmaINS1_34MainloopSm90TmaGmmaWarpSpecializedILi4ENS5_IJNS4_1CILi2EEENSA_ILi1EEESC_EEENS1_35KernelTmaWarpSpecializedCooperativeEEENS5_IJNSA_ILi256EEENSA_ILi64EEESH_EEENS_10bfloat16_tENS5_IJlSC_lEEESJ_SK_NS4_8TiledMMAINS4_8MMA_AtomIJNS4_4SM904GMMA27MMA_64x64x16_F32BF16BF16_SSILNSO_5MajorE0ELSQ_0ELNSO_7ScaleInE1ELSR_1EEEEEENS4_6LayoutISD_NS5_IJSC_NSA_ILi0EEESV_EEEEENS5_IJNS4_10UnderscoreESY_SY_EEEEENS4_13SM90_TMA_LOADENS4_14ComposedLayoutINS4_7SwizzleILi3ELi4ELi3EEENS4_18smem_ptr_flag_bitsILi16EEENSU_INS5_IJNSA_ILi8EEESH_EEENS5_IJSH_SC_EEEEEEEvNS4_8identityENS4_23SM90_TMA_LOAD_MULTICASTES1B_vS1C_EENS_8epilogue10collective18CollectiveEpilogueINS1F_22Sm90TmaWarpSpecializedILi4ELi2ELi16ELb1ELb0EEEJSI_NS5_IJNSA_ILi128EEENSA_ILi32EEEEEESJ_SK_SJ_SK_NS1F_6fusion15FusionCallbacksIS1J_NS1N_17LinCombPerRowBiasISJ_fSJ_SJ_fLi8ELNS_15FloatRoundStyleE2EEESI_S1M_JEEES11_NS12_INS13_ILi2ELi4ELi3EEES16_NSU_INS5_IJS17_S1L_EEENS5_IJS1L_SC_EEEEEEENS4_17SM75_U32x4_LDSM_NENS4_14SM90_TMA_STOREES1X_NS4_17SM90_U32x4_STSM_NENS4_9Copy_AtomIJS20_NS_6half_tEEEEvEEEvvEEEEvNT_6ParamsE,(.L_x_192 - _ZN7cutlass13device_kernelINS_4gemm6kernel13GemmUniversalIN4cute5tupleIJiiiiEEENS1_10collective13CollectiveMmaINS1_34MainloopSm90TmaGmmaWarpSpecializedILi4ENS5_IJNS4_1CILi2EEENSA_ILi1EEESC_EEENS1_35KernelTmaWarpSpecializedCooperativeEEENS5_IJNSA_ILi256EEENSA_ILi64EEESH_EEENS_10bfloat16_tENS5_IJlSC_lEEESJ_SK_NS4_8TiledMMAINS4_8MMA_AtomIJNS4_4SM904GMMA27MMA_64x64x16_F32BF16BF16_SSILNSO_5MajorE0ELSQ_0ELNSO_7ScaleInE1ELSR_1EEEEEENS4_6LayoutISD_NS5_IJSC_NSA_ILi0EEESV_EEEEENS5_IJNS4_10UnderscoreESY_SY_EEEEENS4_13SM90_TMA_LOADENS4_14ComposedLayoutINS4_7SwizzleILi3ELi4ELi3EEENS4_18smem_ptr_flag_bitsILi16EEENSU_INS5_IJNSA_ILi8EEESH_EEENS5_IJSH_SC_EEEEEEEvNS4_8identityENS4_23SM90_TMA_LOAD_MULTICASTES1B_vS1C_EENS_8epilogue10collective18CollectiveEpilogueINS1F_22Sm90TmaWarpSpecializedILi4ELi2ELi16ELb1ELb0EEEJSI_NS5_IJNSA_ILi128EEENSA_ILi32EEEEEESJ_SK_SJ_SK_NS1F_6fusion15FusionCallbacksIS1J_NS1N_17LinCombPerRowBiasISJ_fSJ_SJ_fLi8ELNS_15FloatRoundStyleE2EEESI_S1M_JEEES11_NS12_INS13_ILi2ELi4ELi3EEES16_NSU_INS5_IJS17_S1L_EEENS5_IJS1L_SC_EEEEEEENS4_17SM75_U32x4_LDSM_NENS4_14SM90_TMA_STOREES1X_NS4_17SM90_U32x4_STSM_NENS4_9Copy_AtomIJS20_NS_6half_tEEEEvEEEvvEEEEvNT_6ParamsE)
        .other          _ZN7cutlass13device_kernelINS_4gemm6kernel13GemmUniversalIN4cute5tupleIJiiiiEEENS1_10collective13CollectiveMmaINS1_34MainloopSm90TmaGmmaWarpSpecializedILi4ENS5_IJNS4_1CILi2EEENSA_ILi1EEESC_EEENS1_35KernelTmaWarpSpecializedCooperativeEEENS5_IJNSA_ILi256EEENSA_ILi64EEESH_EEENS_10bfloat16_tENS5_IJlSC_lEEESJ_SK_NS4_8TiledMMAINS4_8MMA_AtomIJNS4_4SM904GMMA27MMA_64x64x16_F32BF16BF16_SSILNSO_5MajorE0ELSQ_0ELNSO_7ScaleInE1ELSR_1EEEEEENS4_6LayoutISD_NS5_IJSC_NSA_ILi0EEESV_EEEEENS5_IJNS4_10UnderscoreESY_SY_EEEEENS4_13SM90_TMA_LOADENS4_14ComposedLayoutINS4_7SwizzleILi3ELi4ELi3EEENS4_18smem_ptr_flag_bitsILi16EEENSU_INS5_IJNSA_ILi8EEESH_EEENS5_IJSH_SC_EEEEEEEvNS4_8identityENS4_23SM90_TMA_LOAD_MULTICASTES1B_vS1C_EENS_8epilogue10collective18CollectiveEpilogueINS1F_22Sm90TmaWarpSpecializedILi4ELi2ELi16ELb1ELb0EEEJSI_NS5_IJNSA_ILi128EEENSA_ILi32EEEEEESJ_SK_SJ_SK_NS1F_6fusion15FusionCallbacksIS1J_NS1N_17LinCombPerRowBiasISJ_fSJ_SJ_fLi8ELNS_15FloatRoundStyleE2EEESI_S1M_JEEES11_NS12_INS13_ILi2ELi4ELi3EEES16_NSU_INS5_IJS17_S1L_EEENS5_IJS1L_SC_EEEEEEENS4_17SM75_U32x4_LDSM_NENS4_14SM90_TMA_STOREES1X_NS4_17SM90_U32x4_STSM_NENS4_9Copy_AtomIJS20_NS_6half_tEEEEvEEEvvEEEEvNT_6ParamsE,@"STO_CUDA_ENTRY STV_DEFAULT"
_ZN7cutlass13device_kernelINS_4gemm6kernel13GemmUniversalIN4cute5tupleIJiiiiEEENS1_10collective13CollectiveMmaINS1_34MainloopSm90TmaGmmaWarpSpecializedILi4ENS5_IJNS4_1CILi2EEENSA_ILi1EEESC_EEENS1_35KernelTmaWarpSpecializedCooperativeEEENS5_IJNSA_ILi256EEENSA_ILi64EEESH_EEENS_10bfloat16_tENS5_IJlSC_lEEESJ_SK_NS4_8TiledMMAINS4_8MMA_AtomIJNS4_4SM904GMMA27MMA_64x64x16_F32BF16BF16_SSILNSO_5MajorE0ELSQ_0ELNSO_7ScaleInE1ELSR_1EEEEEENS4_6LayoutISD_NS5_IJSC_NSA_ILi0EEESV_EEEEENS5_IJNS4_10UnderscoreESY_SY_EEEEENS4_13SM90_TMA_LOADENS4_14ComposedLayoutINS4_7SwizzleILi3ELi4ELi3EEENS4_18smem_ptr_flag_bitsILi16EEENSU_INS5_IJNSA_ILi8EEESH_EEENS5_IJSH_SC_EEEEEEEvNS4_8identityENS4_23SM90_TMA_LOAD_MULTICASTES1B_vS1C_EENS_8epilogue10collective18CollectiveEpilogueINS1F_22Sm90TmaWarpSpecializedILi4ELi2ELi16ELb1ELb0EEEJSI_NS5_IJNSA_ILi128EEENSA_ILi32EEEEEESJ_SK_SJ_SK_NS1F_6fusion15FusionCallbacksIS1J_NS1N_17LinCombPerRowBiasISJ_fSJ_SJ_fLi8ELNS_15FloatRoundStyleE2EEESI_S1M_JEEES11_NS12_INS13_ILi2ELi4ELi3EEES16_NSU_INS5_IJS17_S1L_EEENS5_IJS1L_SC_EEEEEEENS4_17SM75_U32x4_LDSM_NENS4_14SM90_TMA_STOREES1X_NS4_17SM90_U32x4_STSM_NENS4_9Copy_AtomIJS20_NS_6half_tEEEEvEEEvvEEEEvNT_6ParamsE:
[----:B------:R-:W1:Y:S01]  /*0000*/  LDC R1, c[0x0][0x28] ;  /* 0x00000a00ff017b82 */ /* 0x000e620000000800 */
[----:B------:R-:W2:Y:S07]  /*0010*/  S2R R18, SR_TID.X ;  /* 0x0000000000127919 */ /* 0x000eae0000002100 */
[----:B------:R-:W3:Y:S01]  /*0020*/  LDC.64 R4, c[0x0][0x588] ;  /* 0x00016200ff047b82 */ /* 0x000ee20000000a00 */
[----:B------:R-:W-:Y:S01]  /*0030*/  ELECT P0, URZ, PT ;  /* 0x00000000003f782f */ /* 0x000fe20003800000 */
[----:B------:R-:W-:Y:S01]  /*0040*/  BSSY B0, `(.L_x_0) ;  /* 0x0000016000007945 */ /* 0x000fe20003800000 */
[----:B--2---:R-:W-:-:S02]  /*0050*/  SHF.R.U32.HI R2, RZ, 0x5, R18 ;  /* 0x00000005ff027819 */ /* 0x004fc40000011612 */
[----:B------:R-:W-:-:S03]  /*0060*/  SHF.R.U32.HI R6, RZ, 0x7, R18 ;  /* 0x00000007ff067819 */ /* 0x000fc60000011612 */
[----:B------:R-:W2:Y:S04]  /*0070*/  SHFL.IDX PT, R0, R2, RZ, 0x1f ;  /* 0x00001fff02007589 */ /* 0x000ea800000e0000 */
[----:B------:R4:W1:Y:S01]  /*0080*/  SHFL.IDX PT, R10, R6, RZ, 0x1f ;  /* 0x00001fff060a7589 */ /* 0x00086200000e0000 */
[----:B--2---:R-:W-:Y:S02]  /*0090*/  ISETP.NE.OR P0, PT, R0, RZ, !P0 ;  /* 0x000000ff0000720c */ /* 0x004fe40004705670 */
[----:B------:R-:W-:-:S11]  /*00a0*/  SHF.R.S32.HI R3, RZ, 0x1f, R0 ;  /* 0x0000001fff037819 */ /* 0x000fd60000011400 */
[----:B-1-34-:R-:W-:Y:S05]  /*00b0*/  @P0 BRA `(.L_x_1) ;  /* 0x0000000000380947 */ /* 0x01afea0003800000 */
[----:B------:R-:W-:Y:S02]  /*00c0*/  ULDC.64 UR4, c[0x0][0x198] ;  /* 0x0000660000047ab9 */ /* 0x000fe40000000a00 */
[----:B------:R-:W-:Y:S02]  /*00d0*/  UIADD3 UR6, UP0, UR4, 0xf0, URZ ;  /* 0x000000f004067890 */ /* 0x000fe4000ff1e03f */
[----:B------:R-:W-:Y:S02]  /*00e0*/  UIADD3 UR8, UP1, UR4, 0x1f0, URZ ;  /* 0x000001f004087890 */ /* 0x000fe4000ff3e03f */
[----:B------:R-:W-:Y:S02]  /*00f0*/  UIADD3 UR10, UP2, UR4, 0x3f0, URZ ;  /* 0x000003f0040a7890 */ /* 0x000fe4000ff5e03f */
[----:B------:R-:W-:Y:S02]  /*0100*/  UIADD3 UR4, UP3, UR4, 0x4f0, URZ ;  /* 0x000004f004047890 */ /* 0x000fe4000ff7e03f */
[----:B------:R-:W-:-:S02]  /*0110*/  UIADD3.X UR7, URZ, UR5, URZ, UP0, !UPT ;  /* 0x000000053f077290 */ /* 0x000fc400087fe43f */
[----:B------:R-:W-:Y:S02]  /*0120*/  UIADD3.X UR9, URZ, UR5, URZ, UP1, !UPT ;  /* 0x000000053f097290 */ /* 0x000fe40008ffe43f */
[----:B------:R-:W-:Y:S02]  /*0130*/  UIADD3.X UR11, URZ, UR5, URZ, UP2, !UPT ;  /* 0x000000053f0b7290 */ /* 0x000fe400097fe43f */
[----:B------:R-:W-:-:S03]  /*0140*/  UIADD3.X UR5, URZ, UR5, URZ, UP3, !UPT ;  /* 0x000000053f057290 */ /* 0x000fc60009ffe43f */
[----:B------:R1:W-:Y:S02]  /*0150*/  UTMACCTL.PF [UR6] ;  /* 0x00000000060079b9 */ /* 0x0003e40008040000 */
[----:B------:R1:W-:Y:S02]  /*0160*/  UTMACCTL.PF [UR8] ;  /* 0x00000000080079b9 */ /* 0x0003e40008040000 */
[----:B------:R1:W-:Y:S02]  /*0170*/  UTMACCTL.PF [UR10] ;  /* 0x000000000a0079b9 */ /* 0x0003e40008040000 */
[----:B------:R1:W-:Y:S02]  /*0180*/  UTMACCTL.PF [UR4] ;  /* 0x00000000040079b9 */ /* 0x0003e40008040000 */
[----:B-1----:R-:W-:Y:S01]  /*0190*/  NOP ;  /* 0x0000000000007918 */ /* 0x002fe20000000000 */
.L_x_1:
[----:B------:R-:W-:Y:S05]  /*01a0*/  BSYNC B0 ;  /* 0x0000000000007941 */ /* 0x000fea0003800000 */
.L_x_0:
[----:B------:R-:W-:Y:S01]  /*01b0*/  ULDC.64 UR4, c[0x0][0x590] ;  /* 0x0001640000047ab9 */ /* 0x000fe20000000a00 */
[----:B------:R-:W-:Y:S01]  /*01c0*/  LEA.HI R3, R3, R0, RZ, 0x2 ;  /* 0x0000000003037211 */ /* 0x000fe200078f10ff */
[----:B------:R-:W-:Y:S01]  /*01d0*/  ULDC.64 UR52, c[0x0][0x208] ;  /* 0x0000820000347ab9 */ /* 0x000fe20000000a00 */
[----:B------:R-:W-:Y:S01]  /*01e0*/  ISETP.NE.U32.AND P1, PT, RZ, UR4, PT ;  /* 0x00000004ff007c0c */ /* 0x000fe2000bf25070 */
[----:B------:R-:W-:Y:S01]  /*01f0*/  IMAD.MOV.U32 R6, RZ, RZ, R4 ;  /* 0x000000ffff067224 */ /* 0x000fe200078e0004 */
[----:B------:R-:W-:Y:S01]  /*0200*/  LOP3.LUT R3, R3, 0xfffffffc, RZ, 0xc0, !PT ;  /* 0xfffffffc03037812 */ /* 0x000fe200078ec0ff */
[----:B------:R-:W-:Y:S01]  /*0210*/  IMAD.MOV.U32 R7, RZ, RZ, R5 ;  /* 0x000000ffff077224 */ /* 0x000fe200078e0005 */
[----:B------:R-:W-:Y:S02]  /*0220*/  ISETP.NE.AND.EX P2, PT, RZ, UR5, PT, P1 ;  /* 0x00000005ff007c0c */ /* 0x000fe4000bf45310 */
[----:B------:R-:W-:Y:S01]  /*0230*/  PRMT R8, RZ, 0x7610, R8 ;  /* 0x00007610ff087816 */ /* 0x000fe20000000008 */
[----:B------:R-:W-:-:S10]  /*0240*/  IMAD.IADD R0, R0, 0x1, -R3 ;  /* 0x0000000100007824 */ /* 0x000fd400078e0a03 */
[----:B------:R-:W-:Y:S05]  /*0250*/  @P2 BRA `(.L_x_2) ;  /* 0x0000000000302947 */ /* 0x000fea0003800000 */
[----:B------:R-:W-:Y:S02]  /*0260*/  ULDC.64 UR6, c[0x0][0x588] ;  /* 0x0001620000067ab9 */ /* 0x000fe40000000a00 */
[----:B------:R-:W-:-:S04]  /*0270*/  ISETP.NE.U32.AND P0, PT, RZ, UR6, PT ;  /* 0x00000006ff007c0c */ /* 0x000fc8000bf05070 */
[----:B------:R-:W-:-:S13]  /*0280*/  ISETP.NE.AND.EX P0, PT, RZ, UR7, PT, P0 ;  /* 0x00000007ff007c0c */ /* 0x000fda000bf05300 */
[----:B------:R-:W-:Y:S05]  /*0290*/  @!P0 BRA `(.L_x_3) ;  /* 0x0000000000108947 */ /* 0x000fea0003800000 */
[----:B------:R-:W2:Y:S01]  /*02a0*/  LDG.E R3, desc[UR52][R6.64] ;  /* 0x0000003406037981 */ /* 0x000ea2000c1e1900 */
[----:B------:R-:W-:Y:S01]  /*02b0*/  IMAD.MOV.U32 R8, RZ, RZ, 0x1 ;  /* 0x00000001ff087424 */ /* 0x000fe200078e00ff */
[----:B--2---:R-:W-:Y:S01]  /*02c0*/  FSETP.NEU.AND P3, PT, R3, RZ, PT ;  /* 0x000000ff0300720b */ /* 0x004fe20003f6d000 */
[----:B------:R-:W-:-:S12]  /*02d0*/  BRA `(.L_x_2) ;  /* 0x0000000000107947 */ /* 0x000fd80003800000 */
.L_x_3:
[----:B------:R-:W-:Y:S01]  /*02e0*/  ULDC UR6, c[0x0][0x580] ;  /* 0x0001600000067ab9 */ /* 0x000fe20000000800 */
[----:B------:R-:W-:Y:S01]  /*02f0*/  IMAD.MOV.U32 R8, RZ, RZ, 0x1 ;  /* 0x00000001ff087424 */ /* 0x000fe200078e00ff */
[----:B------:R-:W-:Y:S02]  /*0300*/  FSETP.NEU.AND P3, PT, RZ, UR6, PT ;  /* 0x00000006ff007c0b */ /* 0x000fe4000bf6d000 */
[----:B------:R-:W-:-:S11]  /*0310*/  CS2R R6, SRZ ;  /* 0x0000000000067805 */ /* 0x000fd6000001ff00 */
.L_x_2:
[----:B------:R-:W-:Y:S01]  /*0320*/  ISETP.NE.U32.AND P0, PT, R6, RZ, PT ;  /* 0x000000ff0600720c */ /* 0x000fe20003f05070 */
[----:B------:R-:W-:Y:S01]  /*0330*/  IMAD.MOV.U32 R3, RZ, RZ, 0x1 ;  /* 0x00000001ff037424 */ /* 0x000fe200078e00ff */
[----:B------:R-:W-:Y:S02]  /*0340*/  ISETP.NE.AND.EX P1, PT, RZ, UR5, PT, P1 ;  /* 0x00000005ff007c0c */ /* 0x000fe4000bf25310 */
[----:B------:R-:W-:-:S13]  /*0350*/  ISETP.NE.AND.EX P0, PT, R7, RZ, PT, P0 ;  /* 0x000000ff0700720c */ /* 0x000fda0003f05300 */
[----:B------:R-:W-:Y:S05]  /*0360*/  @P0 BRA P1, `(.L_x_4) ;  /* 0x0000000000300947 */ /* 0x000fea0000800000 */
[----:B------:R-:W-:Y:S02]  /*0370*/  ISETP.NE.U32.AND P1, PT, RZ, UR4, PT ;  /* 0x00000004ff007c0c */ /* 0x000fe4000bf25070 */
[----:B------:R-:W-:Y:S02]  /*0380*/  ISETP.NE.U32.AND P0, PT, R6, RZ, PT ;  /* 0x000000ff0600720c */ /* 0x000fe40003f05070 */
[----:B------:R-:W-:Y:S02]  /*0390*/  ISETP.NE.AND.EX P1, PT, RZ, UR5, PT, P1 ;  /* 0x00000005ff007c0c */ /* 0x000fe4000bf25310 */
[----:B------:R-:W-:Y:S02]  /*03a0*/  PRMT R3, R8, 0x9910, RZ ;  /* 0x0000991008037816 */ /* 0x000fe400000000ff */
[----:B------:R-:W-:Y:S02]  /*03b0*/  ISETP.NE.AND.EX P0, PT, R7, RZ, PT, P0 ;  /* 0x000000ff0700720c */ /* 0x000fe40003f05300 */
[----:B------:R-:W-:-:S02]  /*03c0*/  ISETP.NE.AND P4, PT, R3, RZ, PT ;  /* 0x000000ff0300720c */ /* 0x000fc40003f85270 */
[----:B------:R-:W-:Y:S02]  /*03d0*/  SEL R6, RZ, 0xffffffff, P3 ;  /* 0xffffffffff067807 */ /* 0x000fe40001800000 */
[----:B------:R-:W-:-:S04]  /*03e0*/  SEL R3, RZ, 0xffffffff, P0 ;  /* 0xffffffffff037807 */ /* 0x000fc80000000000 */
[----:B------:R-:W-:-:S04]  /*03f0*/  @P1 SEL R6, R3, R6, !P4 ;  /* 0x0000000603061207 */ /* 0x000fc80006000000 */
[----:B------:R-:W-:-:S04]  /*0400*/  LOP3.LUT R6, R6, 0x1, RZ, 0xc0, !PT ;  /* 0x0000000106067812 */ /* 0x000fc800078ec0ff */
[----:B------:R-:W-:-:S04]  /*0410*/  ISETP.NE.U32.AND P0, PT, R6, 0x1, PT ;  /* 0x000000010600780c */ /* 0x000fc80003f05070 */
[----:B------:R-:W-:-:S09]  /*0420*/  SEL R3, RZ, 0x1, !P0 ;  /* 0x00000001ff037807 */ /* 0x000fd20004000000 */
.L_x_4:
[----:B------:R-:W1:Y:S02]  /*0430*/  SHFL.IDX PT, R7, R2, RZ, 0x1f ;  /* 0x00001fff02077589 */ /* 0x000e6400000e0000 */
[----:B-1----:R-:W-:-:S13]  /*0440*/  ISETP.NE.AND P0, PT, R7, RZ, PT ;  /* 0x000000ff0700720c */ /* 0x002fda0003f05270 */
[----:B------:R-:W-:Y:S05]  /*0450*/  @P0 BRA `(.L_x_5) ;  /* 0x0000000000580947 */ /* 0x000fea0003800000 */
[----:B------:R-:W1:Y:S01]  /*0460*/  S2UR UR8, SR_CgaCtaId ;  /* 0x00000000000879c3 */ /* 0x000e620000008800 */
[----:B------:R-:W-:Y:S01]  /*0470*/  UMOV UR4, 0x400 ;  /* 0x0000040000047882 */ /* 0x000fe20000000000 */
[----:B------:R-:W-:Y:S01]  /*0480*/  UMOV UR5, 0x1 ;  /* 0x0000000100057882 */ /* 0x000fe20000000000 */
[----:B------:R-:W-:Y:S01]  /*0490*/  UMOV UR6, 0x4 ;  /* 0x0000000400067882 */ /* 0x000fe20000000000 */
[----:B------:R-:W-:Y:S01]  /*04a0*/  ELECT P0, URZ, PT ;  /* 0x00000000003f782f */ /* 0x000fe20003800000 */
[----:B------:R-:W-:-:S04]  /*04b0*/  UIADD3 UR6, -UR6, 0x100000, URZ ;  /* 0x0010000006067890 */ /* 0x000fc8000fffe13f */
[----:B------:R-:W-:Y:S02]  /*04c0*/  USHF.L.U32 UR7, UR6, 0xb, URZ ;  /* 0x0000000b06077899 */ /* 0x000fe4000800063f */
[----:B------:R-:W-:Y:S02]  /*04d0*/  USHF.L.U32 UR6, UR6, 0x1, URZ ;  /* 0x0000000106067899 */ /* 0x000fe4000800063f */
[----:B-1----:R-:W-:Y:S02]  /*04e0*/  ULEA UR8, UR8, UR4, 0x18 ;  /* 0x0000000408087291 */ /* 0x002fe4000f8ec03f */
[----:B------:R-:W-:-:S04]  /*04f0*/  UIADD3 UR4, -UR5, 0x100000, URZ ;  /* 0x0010000005047890 */ /* 0x000fc8000fffe13f */
[----:B------:R-:W-:Y:S02]  /*0500*/  USHF.L.U32 UR5, UR4, 0xb, URZ ;  /* 0x0000000b04057899 */ /* 0x000fe4000800063f */
[----:B------:R-:W-:Y:S01]  /*0510*/  USHF.L.U32 UR4, UR4, 0x1, URZ ;  /* 0x0000000104047899 */ /* 0x000fe2000800063f */
[----:B------:R-:W1:Y:S11]  /*0520*/  FENCE.VIEW.ASYNC.S ;  /* 0x00000000000073c6 */ /* 0x000e760000000000 */
[----:B-1----:R1:W2:Y:S01]  /*0530*/  SYNCS.EXCH.64 URZ, [UR8], UR4 ;  /* 0x00000004083f75b2 */ /* 0x0022a20008000100 */
[----:B------:R1:W3:Y:S01]  /*0540*/  SYNCS.EXCH.64 URZ, [UR8+0x20], UR6 ;  /* 0x00002006083f75b2 */ /* 0x0002e20008000100 */
[----:B------:R1:W4:Y:S01]  /*0550*/  SYNCS.EXCH.64 URZ, [UR8+0x8], UR4 ;  /* 0x00000804083f75b2 */ /* 0x0003220008000100 */
[----:B------:R1:W1:Y:S01]  /*0560*/  SYNCS.EXCH.64 URZ, [UR8+0x28], UR6 ;  /* 0x00002806083f75b2 */ /* 0x0002620008000100 */
[----:B------:R1:W1:Y:S01]  /*0570*/  SYNCS.EXCH.64 URZ, [UR8+0x10], UR4 ;  /* 0x00001004083f75b2 */ /* 0x0002620008000100 */
[----:B------:R1:W1:Y:S01]  /*0580*/  SYNCS.EXCH.64 URZ, [UR8+0x30], UR6 ;  /* 0x00003006083f75b2 */ /* 0x0002620008000100 */
[----:B------:R1:W1:Y:S01]  /*0590*/  SYNCS.EXCH.64 URZ, [UR8+0x18], UR4 ;  /* 0x00001804083f75b2 */ /* 0x0002620008000100 */
[----:B------:R1:W1:Y:S01]  /*05a0*/  SYNCS.EXCH.64 URZ, [UR8+0x38], UR6 ;  /* 0x00003806083f75b2 */ /* 0x0002620008000100 */
[----:B------:R-:W-:Y:S01]  /*05b0*/  NOP ;  /* 0x0000000000007918 */ /* 0x000fe20000000000 */
.L_x_5:
[----:B------:R-:W5:Y:S01]  /*05c0*/  SHFL.IDX PT, R6, R2, RZ, 0x1f ;  /* 0x00001fff02067589 */ /* 0x000f6200000e0000 */
[----:B------:R-:W-:Y:S01]  /*05d0*/  NOP ;  /* 0x0000000000007918 */ /* 0x000fe20000000000 */
[----:B-----5:R-:W-:-:S13]  /*05e0*/  ISETP.NE.AND P0, PT, R6, RZ, PT ;  /* 0x000000ff0600720c */ /* 0x020fda0003f05270 */
[----:B------:R-:W-:Y:S05]  /*05f0*/  @P0 BRA `(.L_x_6) ;  /* 0x0000000000580947 */ /* 0x000fea0003800000 */
[----:B-1----:R-:W1:Y:S01]  /*0600*/  S2UR UR5, SR_CgaCtaId ;  /* 0x00000000000579c3 */ /* 0x002e620000008800 */
[----:B------:R-:W-:Y:S01]  /*0610*/  UMOV UR4, 0x400 ;  /* 0x0000040000047882 */ /* 0x000fe20000000000 */
[----:B------:R-:W-:Y:S01]  /*0620*/  UMOV UR6, 0x20 ;  /* 0x0000002000067882 */ /* 0x000fe20000000000 */
[----:B------:R-:W-:Y:S01]  /*0630*/  UMOV UR7, 0x100 ;  /* 0x0000010000077882 */ /* 0x000fe20000000000 */
[----:B------:R-:W-:Y:S01]  /*0640*/  ELECT P0, URZ, PT ;  /* 0x00000000003f782f */ /* 0x000fe20003800000 */
[----:B-1----:R-:W-:Y:S02]  /*0650*/  ULEA UR8, UR5, UR4, 0x18 ;  /* 0x0000000405087291 */ /* 0x002fe4000f8ec03f */
[----:B------:R-:W-:-:S04]  /*0660*/  UIADD3 UR4, -UR6, 0x100000, URZ ;  /* 0x0010000006047890 */ /* 0x000fc8000fffe13f */
[----:B------:R-:W-:Y:S02]  /*0670*/  USHF.L.U32 UR5, UR4, 0xb, URZ ;  /* 0x0000000b04057899 */ /* 0x000fe4000800063f */
[----:B------:R-:W-:Y:S02]  /*0680*/  USHF.L.U32 UR4, UR4, 0x1, URZ ;  /* 0x0000000104047899 */ /* 0x000fe4000800063f */
[----:B------:R-:W-:-:S04]  /*0690*/  UIADD3 UR6, -UR7, 0x100000, URZ ;  /* 0x0010000007067890 */ /* 0x000fc8000fffe13f */
[----:B------:R-:W-:Y:S02]  /*06a0*/  USHF.L.U32 UR7, UR6, 0xb, URZ ;  /* 0x0000000b06077899 */ /* 0x000fe4000800063f */
[----:B------:R-:W-:Y:S01]  /*06b0*/  USHF.L.U32 UR6, UR6, 0x1, URZ ;  /* 0x0000000106067899 */ /* 0x000fe2000800063f */
[----:B------:R-:W1:Y:S03]  /*06c0*/  FENCE.VIEW.ASYNC.S ;  /* 0x00000000000073c6 */ /* 0x000e660000000000 */
[----:B-1----:R1:W1:Y:S08]  /*06d0*/  SYNCS.EXCH.64 URZ, [UR8+0x40], UR4 ;  /* 0x00004004083f75b2 */ /* 0x0022700008000100 */
[----:B------:R1:W1:Y:S01]  /*06e0*/  SYNCS.EXCH.64 URZ, [UR8+0x60], UR6 ;  /* 0x00006006083f75b2 */ /* 0x0002620008000100 */
[----:B------:R1:W1:Y:S01]  /*06f0*/  SYNCS.EXCH.64 URZ, [UR8+0x48], UR4 ;  /* 0x00004804083f75b2 */ /* 0x0002620008000100 */
[----:B------:R1:W1:Y:S01]  /*0700*/  SYNCS.EXCH.64 URZ, [UR8+0x68], UR6 ;  /* 0x00006806083f75b2 */ /* 0x0002620008000100 */
[----:B------:R1:W1:Y:S01]  /*0710*/  SYNCS.EXCH.64 URZ, [UR8+0x50], UR4 ;  /* 0x00005004083f75b2 */ /* 0x0002620008000100 */
[----:B------:R1:W1:Y:S01]  /*0720*/  SYNCS.EXCH.64 URZ, [UR8+0x70], UR6 ;  /* 0x00007006083f75b2 */ /* 0x0002620008000100 */
[----:B------:R1:W1:Y:S01]  /*0730*/  SYNCS.EXCH.64 URZ, [UR8+0x58], UR4 ;  /* 0x00005804083f75b2 */ /* 0x0002620008000100 */
[----:B------:R1:W1:Y:S01]  /*0740*/  SYNCS.EXCH.64 URZ, [UR8+0x78], UR6 ;  /* 0x00007806083f75b2 */ /* 0x0002620008000100 */
[----:B------:R-:W-:Y:S01]  /*0750*/  NOP ;  /* 0x0000000000007918 */ /* 0x000fe20000000000 */
.L_x_6:
[----:B------:R-:W-:Y:S01]  /*0760*/  SHF.R.S32.HI R9, RZ, 0x1f, R18 ;  /* 0x0000001fff097819 */ /* 0x000fe20000011412 */
[----:B------:R-:W5:Y:S01]  /*0770*/  SHFL.IDX PT, R2, R2, RZ, 0x1f ;  /* 0x00001fff02027589 */ /* 0x000f6200000e0000 */
[----:B-1----:R-:W1:Y:S01]  /*0780*/  S2UR UR8, SR_CTAID.X ;  /* 0x00000000000879c3 */ /* 0x002e620000002500 */
[----:B------:R-:W-:Y:S02]  /*0790*/  ELECT P0, URZ, PT ;  /* 0x00000000003f782f */ /* 0x000fe40003800000 */
[----:B------:R-:W-:Y:S01]  /*07a0*/  LEA.HI R9, R9, R18, RZ, 0x7 ;  /* 0x0000001209097211 */ /* 0x000fe200078f38ff */
[----:B------:R-:W2:Y:S01]  /*07b0*/  S2R R6, SR_CTAID.Y ;  /* 0x0000000000067919 */ /* 0x000ea20000002600 */
[----:B------:R-:W-:Y:S01]  /*07c0*/  SHF.R.S32.HI R12, RZ, 0x1f, R7 ;  /* 0x0000001fff0c7819 */ /* 0x000fe20000011407 */
[----:B------:R-:W-:Y:S01]  /*07d0*/  ULDC UR4, c[0x0][0x150] ;  /* 0x0000540000047ab9 */ /* 0x000fe20000000800 */
[----:B------:R-:W-:Y:S01]  /*07e0*/  LOP3.LUT R9, R9, 0xffffff80, RZ, 0xc0, !PT ;  /* 0xffffff8009097812 */ /* 0x000fe200078ec0ff */
[----:B------:R-:W-:Y:S01]  /*07f0*/  IMAD.MOV.U32 R88, RZ, RZ, 0x1 ;  /* 0x00000001ff587424 */ /* 0x000fe200078e00ff */
[----:B------:R-:W-:Y:S01]  /*0800*/  LEA.HI R12, R12, R7, RZ, 0x2 ;  /* 0x000000070c0c7211 */ /* 0x000fe200078f10ff */
[----:B------:R-:W-:Y:S01]  /*0810*/  NOP ;  /* 0x0000000000007918 */ /* 0x000fe20000000000 */
[----:B------:R-:W-:Y:S01]  /*0820*/  ISETP.NE.AND P4, PT, R0, RZ, PT ;  /* 0x000000ff0000720c */ /* 0x000fe20003f85270 */
[----:B------:R-:W-:Y:S01]  /*0830*/  IMAD.IADD R11, R18, 0x1, -R9 ;  /* 0x00000001120b7824 */ /* 0x000fe200078e0a09 */
[----:B------:R-:W-:Y:S01]  /*0840*/  LOP3.LUT R12, R12, 0x3ffffffc, RZ, 0xc0, !PT ;  /* 0x3ffffffc0c0c7812 */ /* 0x000fe200078ec0ff */
[----:B------:R-:W-:Y:S01]  /*0850*/  UMOV UR37, 0x1 ;  /* 0x0000000100257882 */ /* 0x000fe20000000000 */
[----:B------:R-:W-:-:S02]  /*0860*/  ISETP.NE.AND P5, PT, R10, RZ, PT ;  /* 0x000000ff0a00720c */ /* 0x000fc40003fa5270 */
[----:B------:R-:W-:Y:S01]  /*0870*/  SHF.R.S32.HI R8, RZ, 0x1f, R11 ;  /* 0x0000001fff087819 */ /* 0x000fe2000001140b */
[----:B------:R-:W-:-:S03]  /*0880*/  IMAD.IADD R12, R7, 0x1, -R12 ;  /* 0x00000001070c7824 */ /* 0x000fc600078e0a0c */
[----:B------:R-:W-:Y:S02]  /*0890*/  LEA.HI R8, R8, R11, RZ, 0x3 ;  /* 0x0000000b08087211 */ /* 0x000fe400078f18ff */
[----:B-----5:R-:W-:Y:S02]  /*08a0*/  ISETP.NE.OR P0, PT, R2, RZ, !P0 ;  /* 0x000000ff0200720c */ /* 0x020fe40004705670 */
[----:B-1----:R-:W-:Y:S02]  /*08b0*/  I2FP.F32.U32 R13, UR8 ;  /* 0x00000008000d7c45 */ /* 0x002fe40008201000 */
[--C-:B------:R-:W-:Y:S02]  /*08c0*/  SHF.R.S32.HI R2, RZ, 0x3, R8.reuse ;  /* 0x00000003ff027819 */ /* 0x100fe40000011408 */
[----:B------:R-:W-:Y:S01]  /*08d0*/  SHF.R.S32.HI R9, RZ, 0x1f, R8 ;  /* 0x0000001fff097819 */ /* 0x000fe20000011408 */
[----:B------:R-:W-:Y:S01]  /*08e0*/  FMUL R13, R13, UR4 ;  /* 0x000000040d0d7c20 */ /* 0x000fe20008400000 */
[----:B------:R-:W1:Y:S01]  /*08f0*/  LDC R8, c[0x0][0x144] ;  /* 0x00005100ff087b82 */ /* 0x000e620000000800 */
[----:B------:R-:W-:Y:S01]  /*0900*/  ULDC UR4, c[0x0][0x154] ;  /* 0x0000550000047ab9 */ /* 0x000fe20000000800 */
[----:B------:R-:W-:-:S02]  /*0910*/  LEA.HI R9, R9, R2, RZ, 0x2 ;  /* 0x0000000209097211 */ /* 0x000fc400078f10ff */
[----:B--2---:R-:W-:Y:S01]  /*0920*/  I2FP.F32.U32 R14, R6 ;  /* 0x00000006000e7245 */ /* 0x004fe20000201000 */
[----:B------:R-:W2:Y:S01]  /*0930*/  F2I.U32.TRUNC.NTZ R13, R13 ;  /* 0x0000000d000d7305 */ /* 0x000ea2000020f000 */
[----:B------:R-:W-:Y:S01]  /*0940*/  LOP3.LUT R9, R9, 0xfffffffc, RZ, 0xc0, !PT ;  /* 0xfffffffc09097812 */ /* 0x000fe200078ec0ff */
[----:B------:R-:W-:Y:S01]  /*0950*/  VOTEU.ALL UP0, P0 ;  /* 0x00000000003f7886 */ /* 0x000fe20000000000 */
[----:B------:R-:W-:Y:S01]  /*0960*/  VOTEU.ALL UP1, P0 ;  /* 0x00000000003f7886 */ /* 0x000fe20000020000 */
[----:B------:R-:W-:Y:S01]  /*0970*/  FMUL R14, R14, UR4 ;  /* 0x000000040e0e7c20 */ /* 0x000fe20008400000 */
[----:B------:R-:W-:Y:S01]  /*0980*/  UMOV UR4, 0x20 ;  /* 0x0000002000047882 */ /* 0x000fe20000000000 */
[----:B------:R-:W-:Y:S01]  /*0990*/  IMAD.IADD R9, R2, 0x1, -R9 ;  /* 0x0000000102097824 */ /* 0x000fe200078e0a09 */
[----:B------:R-:W5:Y:S01]  /*09a0*/  @!UP0 S2UR UR7, SR_CgaCtaId ;  /* 0x00000000000789c3 */ /* 0x000f620000008800 */
[----:B------:R-:W-:Y:S01]  /*09b0*/  @!UP0 UMOV UR6, 0x400 ;  /* 0x0000040000068882 */ /* 0x000fe20000000000 */
[----:B------:R-:W-:-:S04]  /*09c0*/  @!UP0 UIADD3 UR4, -UR4, 0x100000, URZ ;  /* 0x0010000004048890 */ /* 0x000fc8000fffe13f */
[----:B------:R-:W-:Y:S02]  /*09d0*/  @!UP0 USHF.L.U32 UR5, UR4, 0xb, URZ ;  /* 0x0000000b04058899 */ /* 0x000fe4000800063f */
[----:B------:R-:W-:Y:S01]  /*09e0*/  @!UP0 USHF.L.U32 UR4, UR4, 0x1, URZ ;  /* 0x0000000104048899 */ /* 0x000fe2000800063f */
[----:B------:R-:W-:Y:S01]  /*09f0*/  IMAD R12, R12, 0x4, R9 ;  /* 0x000000040c0c7824 */ /* 0x000fe200078e0209 */
[----:B------:R-:W3:Y:S03]  /*0a00*/  F2I.U32.TRUNC.NTZ R14, R14 ;  /* 0x0000000e000e7305 */ /* 0x000ee6000020f000 */
[C---:B------:R-:W-:Y:S01]  /*0a10*/  IMAD.SHL.U32 R89, R12.reuse, 0x4, RZ ;  /* 0x000000040c597824 */ /* 0x040fe200078e00ff */
[----:B------:R-:W-:Y:S01]  /*0a20*/  LEA.HI R2, R12, R12, RZ, 0x1 ;  /* 0x0000000c0c027211 */ /* 0x000fe200078f08ff */
[----:B--2---:R-:W-:Y:S01]  /*0a30*/  IMAD.MOV R15, RZ, RZ, -R13 ;  /* 0x000000ffff0f7224 */ /* 0x004fe200078e0a0d */
[----:B------:R-:W2:Y:S02]  /*0a40*/  LDC R9, c[0x0][0x148] ;  /* 0x00005200ff097b82 */ /* 0x000ea40000000800 */
[----:B------:R-:W-:Y:S01]  /*0a50*/  LOP3.LUT R13, R2, 0xfffffffe, RZ, 0xc0, !PT ;  /* 0xfffffffe020d7812 */ /* 0x000fe200078ec0ff */
[----:B-1----:R-:W-:Y:S01]  /*0a60*/  IMAD R8, R8, R15, UR8 ;  /* 0x0000000808087e24 */ /* 0x002fe2000f8e020f */
[----:B------:R-:W-:-:S03]  /*0a70*/  LOP3.LUT R89, R12, 0xc, R89, 0x78, !PT ;  /* 0x0000000c0c597812 */ /* 0x000fc600078e7859 */
[----:B------:R-:W-:Y:S01]  /*0a80*/  IMAD.IADD R13, R12, 0x1, -R13 ;  /* 0x000000010c0d7824 */ /* 0x000fe200078e0a0d */
[----:B------:R-:W1:Y:S01]  /*0a90*/  LDC R15, c[0x0][0x140] ;  /* 0x00005000ff0f7b82 */ /* 0x000e620000000800 */
[----:B---3--:R-:W-:Y:S02]  /*0aa0*/  IMAD.MOV R23, RZ, RZ, -R14 ;  /* 0x000000ffff177224 */ /* 0x008fe400078e0a0e */
[----:B------:R-:W-:Y:S01]  /*0ab0*/  VIADD R12, R10, 0xffffffff ;  /* 0xffffffff0a0c7836 */ /* 0x000fe20000000000 */
[----:B------:R-:W-:Y:S01]  /*0ac0*/  ISETP.NE.AND P1, PT, R13, R8, PT ;  /* 0x000000080d00720c */ /* 0x000fe20003f25270 */
[----:B-----5:R-:W-:Y:S01]  /*0ad0*/  @!UP0 ULEA UR6, UR7, UR6, 0x18 ;  /* 0x0000000607068291 */ /* 0x020fe2000f8ec03f */
[----:B------:R-:W-:Y:S01]  /*0ae0*/  VOTEU.ALL UP0, P0 ;  /* 0x00000000003f7886 */ /* 0x000fe20000000000 */
[----:B------:R-:W-:-:S04]  /*0af0*/  LOP3.LUT P0, RZ, R11, 0x7, RZ, 0xc0, !PT ;  /* 0x000000070bff7812 */ /* 0x000fc8000780c0ff */
[----:B------:R-:W-:Y:S01]  /*0b00*/  ISETP.LT.U32.AND P0, PT, R89, 0x2, !P0 ;  /* 0x000000025900780c */ /* 0x000fe20004701070 */
[----:B--2---:R-:W-:-:S05]  /*0b10*/  IMAD R13, R9, R23, R6 ;  /* 0x00000017090d7224 */ /* 0x004fca00078e0206 */
[----:B------:R-:W-:Y:S01]  /*0b20*/  @P1 LEA.HI R2, R89, R89, RZ, 0x1 ;  /* 0x0000005959021211 */ /* 0x000fe200078f08ff */
[----:B------:R-:W2:Y:S02]  /*0b30*/  FENCE.VIEW.ASYNC.S ;  /* 0x00000000000073c6 */ /* 0x000ea40000000000 */
[----:B--2---:R2:W3:Y:S01]  /*0b40*/  @!UP0 SYNCS.EXCH.64 URZ, [UR6+0x80], UR4 ;  /* 0x00008004063f85b2 */ /* 0x0044e20008000100 */
[----:B------:R-:W-:Y:S02]  /*0b50*/  SEL R11, RZ, 0x1, !P0 ;  /* 0x00000001ff0b7807 */ /* 0x000fe40004000000 */
[----:B------:R-:W-:Y:S02]  /*0b60*/  @P1 SHF.R.S32.HI R2, RZ, 0x1, R2 ;  /* 0x00000001ff021819 */ /* 0x000fe40000011402 */
[----:B------:R-:W-:Y:S02]  /*0b70*/  ISETP.GE.U32.AND P0, PT, R12, 0x2, PT ;  /* 0x000000020c00780c */ /* 0x000fe40003f06070 */
[----:B------:R-:W-:-:S02]  /*0b80*/  @P1 ISETP.NE.AND P6, PT, R2, R13, PT ;  /* 0x0000000d0200120c */ /* 0x000fc40003fc5270 */
[----:B-1----:R-:W-:Y:S02]  /*0b90*/  ISETP.EQ.U32.AND P3, PT, R15, 0x1, PT ;  /* 0x000000010f00780c */ /* 0x002fe40003f62070 */
[----:B------:R-:W-:Y:S02]  /*0ba0*/  @P1 SEL R88, RZ, 0x1, P6 ;  /* 0x00000001ff581807 */ /* 0x000fe40003000000 */
[C---:B------:R-:W-:Y:S02]  /*0bb0*/  ISETP.EQ.OR P1, PT, R0.reuse, 0x3, !P4 ;  /* 0x000000030000780c */ /* 0x040fe40006722670 */
[----:B------:R-:W-:Y:S01]  /*0bc0*/  ISETP.EQ.AND P6, PT, R0, 0x2, !P5 ;  /* 0x000000020000780c */ /* 0x000fe20006fc2270 */
[----:B------:R2:W1:Y:S01]  /*0bd0*/  @!UP1 SYNCS.EXCH.64 URZ, [UR6+0x88], UR4 ;  /* 0x00008804063f95b2 */ /* 0x0004620008000100 */
[----:B------:R-:W-:Y:S01]  /*0be0*/  ISETP.EQ.AND P1, PT, R10, RZ, P1 ;  /* 0x000000ff0a00720c */ /* 0x000fe20000f22270 */
[----:B------:R-:W-:Y:S01]  /*0bf0*/  NOP ;  /* 0x0000000000007918 */ /* 0x000fe20000000000 */
[----:B------:R-:W-:-:S02]  /*0c00*/  SEL R19, RZ, 0x1, !P6 ;  /* 0x00000001ff137807 */ /* 0x000fc40007000000 */
[----:B------:R-:W-:Y:S02]  /*0c10*/  SEL R22, RZ, 0x1, !P1 ;  /* 0x00000001ff167807 */ /* 0x000fe40004800000 */
[----:B------:R-:W-:Y:S02]  /*0c20*/  LOP3.LUT R88, R88, R11, RZ, 0xc0, !PT ;  /* 0x0000000b58587212 */ /* 0x000fe400078ec0ff */
[----:B------:R-:W-:Y:S02]  /*0c30*/  SEL R19, R19, 0x2, P0 ;  /* 0x0000000213137807 */ /* 0x000fe40000000000 */
[----:B------:R-:W-:Y:S01]  /*0c40*/  SEL R22, R22, 0x2, P0 ;  /* 0x0000000216167807 */ /* 0x000fe20000000000 */
[----:B--23--:R-:W-:Y:S06]  /*0c50*/  @!P3 BRA `(.L_x_7) ;  /* 0x000000000008b947 */ /* 0x00cfec0003800000 */
[----:B-1--4-:R-:W-:Y:S01]  /*0c60*/  UCGABAR_ARV ;  /* 0x00000000000079c7 */ /* 0x012fe20008000000 */
[----:B------:R-:W-:Y:S05]  /*0c70*/  BRA `(.L_x_8) ;  /* 0x0000000000047947 */ /* 0x000fea0003800000 */
.L_x_7:
[----:B-1--4-:R-:W-:Y:S01]  /*0c80*/  NOP ;  /* 0x0000000000007918 */ /* 0x012fe20000000000 */
.L_x_8:
[----:B------:R-:W1:Y:S01]  /*0c90*/  LDC R2, c[0x0][0x904] ;  /* 0x00024100ff027b82 */ /* 0x000e620000000800 */
[----:B------:R-:W-:Y:S02]  /*0ca0*/  IMAD.U32 R10, RZ, RZ, UR8 ;  /* 0x00000008ff0a7e24 */ /* 0x000fe4000f8e00ff */
[----:B------:R-:W-:Y:S01]  /*0cb0*/  IMAD.MOV.U32 R11, RZ, RZ, RZ ;  /* 0x000000ffff0b7224 */ /* 0x000fe200078e00ff */
[----:B-1----:R-:W-:-:S04]  /*0cc0*/  ISETP.NE.AND P1, PT, R2, 0x1, PT ;  /* 0x000000010200780c */ /* 0x002fc80003f25270 */
[----:B------:R-:W-:-:S09]  /*0cd0*/  P2R R7, PR, RZ, 0x2 ;  /* 0x00000002ff077803 */ /* 0x000fd20000000000 */
[----:B------:R-:W1:Y:S01]  /*0ce0*/  @P1 LDC R17, c[0x0][0x10] ;  /* 0x00000400ff111b82 */ /* 0x000e620000000800 */
[----:B------:R-:W-:Y:S02]  /*0cf0*/  @P1 IMAD.MOV.U32 R7, RZ, RZ, RZ ;  /* 0x000000ffff071224 */ /* 0x000fe400078e00ff */
[----:B------:R-:W-:-:S05]  /*0d00*/  @P1 IMAD.MOV.U32 R15, RZ, RZ, RZ ;  /* 0x000000ffff0f1224 */ /* 0x000fca00078e00ff */
[----:B------:R-:W2:Y:S01]  /*0d10*/  @!P1 LDC R13, c[0x0][0xc] ;  /* 0x00000300ff0d9b82 */ /* 0x000ea20000000800 */
[----:B------:R-:W-:Y:S01]  /*0d20*/  ULDC UR4, c[0x0][0xc] ;  /* 0x0000030000047ab9 */ /* 0x000fe20000000800 */
[----:B------:R-:W-:Y:S01]  /*0d30*/  ULDC UR5, c[0x0][0x10] ;  /* 0x0000040000057ab9 */ /* 0x000fe20000000800 */
[----:B------:R-:W-:Y:S01]  /*0d40*/  ULDC UR6, c[0x0][0x14] ;  /* 0x0000050000067ab9 */ /* 0x000fe20000000800 */
[----:B------:R-:W-:-:S04]  /*0d50*/  UIMAD.WIDE.U32 UR4, UR4, UR5, URZ ;  /* 0x00000005040472a5 */ /* 0x000fc8000f8e003f */
[----:B------:R-:W-:Y:S02]  /*0d60*/  UIMAD.WIDE.U32 UR40, UR4, UR6, URZ ;  /* 0x00000006042872a5 */ /* 0x000fe4000f8e003f */
[----:B------:R-:W-:-:S04]  /*0d70*/  UIMAD UR38, UR5, UR6, URZ ;  /* 0x00000006052672a4 */ /* 0x000fc8000f8e023f */
[----:B------:R-:W-:Y:S01]  /*0d80*/  UIADD3 UR38, UR41, UR38, URZ ;  /* 0x0000002629267290 */ /* 0x000fe2000fffe03f */
[----:B-1----:R-:W-:-:S05]  /*0d90*/  @P1 IMAD.WIDE.U32 R16, R17, UR8, R6 ;  /* 0x0000000811101c25 */ /* 0x002fca000f8e0006 */
[----:B------:R-:W-:Y:S01]  /*0da0*/  @P1 IADD3 R17, R17, R15, RZ ;  /* 0x0000000f11111210 */ /* 0x000fe20007ffe0ff */
[----:B--2---:R-:W-:-:S04]  /*0db0*/  @!P1 IMAD.WIDE.U32 R10, R6, R13, R10 ;  /* 0x0000000d060a9225 */ /* 0x004fc800078e000a */
[----:B------:R-:W-:Y:S02]  /*0dc0*/  @!P1 IMAD.MOV.U32 R16, RZ, RZ, R10 ;  /* 0x000000ffff109224 */ /* 0x000fe400078e000a */
[----:B------:R-:W-:Y:S01]  /*0dd0*/  @!P1 IMAD.MOV.U32 R17, RZ, RZ, R11 ;  /* 0x000000ffff119224 */ /* 0x000fe200078e000b */
[----:B------:R-:W-:Y:S06]  /*0de0*/  @!P3 BRA `(.L_x_9) ;  /* 0x00000000000cb947 */ /* 0x000fec0003800000 */
[----:B------:R-:W-:Y:S01]  /*0df0*/  UCGABAR_WAIT ;  /* 0x0000000000007dc7 */ /* 0x000fe20008000000 */
[----:B------:R-:W-:Y:S01]  /*0e00*/  CCTL.IVALL ;  /* 0x00000000ff00798f */ /* 0x000fe20002000000 */
[----:B------:R-:W-:Y:S05]  /*0e10*/  BRA `(.L_x_10) ;  /* 0x0000000000047947 */ /* 0x000fea0003800000 */
.L_x_9:
[----:B------:R-:W-:Y:S06]  /*0e20*/  BAR.SYNC.DEFER_BLOCKING 0x0 ;  /* 0x0000000000007b1d */ /* 0x000fec0000010000 */
.L_x_10:
[----:B------:R-:W1:Y:S01]  /*0e30*/  S2UR UR36, SR_CgaCtaId ;  /* 0x00000000002479c3 */ /* 0x000e620000008800 */
[----:B------:R-:W-:Y:S04]  /*0e40*/  BSSY B6, `(.L_x_11) ;  /* 0x0000762000067945 */ /* 0x000fe80003800000 */
[----:B------:R-:W-:Y:S05]  /*0e50*/  @!P5 BRA `(.L_x_12) ;  /* 0x0000004c0094d947 */ /* 0x000fea0003800000 */
[----:B------:R-:W-:-:S13]  /*0e60*/  ISETP.GT.U32.AND P0, PT, R12, 0x1, PT ;  /* 0x000000010c00780c */ /* 0x000fda0003f04070 */
[----:B------:R-:W-:Y:S05]  /*0e70*/  @P0 BRA `(.L_x_13) ;  /* 0x0000007400780947 */ /* 0x000fea0003800000 */
[----:B------:R-:W-:Y:S01]  /*0e80*/  ULDC.64 UR4, c[0x0][0x8f8] ;  /* 0x00023e0000047ab9 */ /* 0x000fe20000000a00 */
[----:B------:R-:W-:Y:S01]  /*0e90*/  UMOV UR47, 0xffffffff ;  /* 0xffffffff002f7882 */ /* 0x000fe20000000000 */
[----:B------:R-:W-:Y:S01]  /*0ea0*/  ISETP.GE.U32.AND P0, PT, R16, UR4, PT ;  /* 0x0000000410007c0c */ /* 0x000fe2000bf06070 */
[----:B------:R-:W-:Y:S01]  /*0eb0*/  IMAD.MOV.U32 R99, RZ, RZ, -0x1 ;  /* 0xffffffffff637424 */ /* 0x000fe200078e00ff */
[----:B------:R-:W-:Y:S01]  /*0ec0*/  PRMT R90, RZ, 0x7610, R90 ;  /* 0x00007610ff5a7816 */ /* 0x000fe2000000005a */
[----:B------:R-:W-:Y:S01]  /*0ed0*/  IMAD.MOV.U32 R97, RZ, RZ, -0x1 ;  /* 0xffffffffff617424 */ /* 0x000fe200078e00ff */
[----:B------:R-:W-:Y:S02]  /*0ee0*/  ISETP.GE.U32.AND.EX P0, PT, R17, UR5, PT, P0 ;  /* 0x0000000511007c0c */ /* 0x000fe4000bf06100 */
[----:B------:R-:W-:-:S11]  /*0ef0*/  PRMT R0, RZ, 0x7610, R0 ;  /* 0x00007610ff007816 */ /* 0x000fd60000000000 */
[----:B------:R-:W-:Y:S05]  /*0f00*/  @P0 BRA `(.L_x_14) ;  /* 0x0000000400240947 */ /* 0x000fea0003800000 */
[----:B------:R-:W2:Y:S01]  /*0f10*/  LDC.64 R20, c[0x0][0x8d0] ;  /* 0x00023400ff147b82 */ /* 0x000ea20000000a00 */
[----:B------:R-:W-:Y:S02]  /*0f20*/  IMAD.MOV.U32 R4, RZ, RZ, R16 ;  /* 0x000000ffff047224 */ /* 0x000fe400078e0010 */
[----:B------:R-:W-:-:S05]  /*0f30*/  IMAD.MOV.U32 R5, RZ, RZ, R17 ;  /* 0x000000ffff057224 */ /* 0x000fca00078e0011 */
[----:B------:R-:W3:Y:S08]  /*0f40*/  LDC R0, c[0x0][0x8d8] ;  /* 0x00023600ff007b82 */ /* 0x000ef00000000800 */
[----:B------:R-:W4:Y:S01]  /*0f50*/  LDC.64 R24, c[0x0][0x8c8] ;  /* 0x00023200ff187b82 */ /* 0x000f220000000a00 */
[----:B--2---:R-:W-:-:S04]  /*0f60*/  ISETP.NE.U32.AND P0, PT, R20, RZ, PT ;  /* 0x000000ff1400720c */ /* 0x004fc80003f05070 */
[----:B------:R-:W-:-:S13]  /*0f70*/  ISETP.NE.AND.EX P0, PT, R21, RZ, PT, P0 ;  /* 0x000000ff1500720c */ /* 0x000fda0003f05300 */
[----:B---34-:R-:W-:Y:S05]  /*0f80*/  @!P0 BRA `(.L_x_15) ;  /* 0x0000000000288947 */ /* 0x018fea0003800000 */
[----:B------:R-:W2:Y:S02]  /*0f90*/  LDC R3, c[0x0][0x8dc] ;  /* 0x00023700ff037b82 */ /* 0x000ea40000000800 */
[----:B--2---:R-:W-:-:S05]  /*0fa0*/  IADD3 R3, P0, R16, R3, RZ ;  /* 0x0000000310037210 */ /* 0x004fca0007f1e0ff */
[----:B------:R-:W-:-:S04]  /*0fb0*/  IMAD.X R15, RZ, RZ, R17, P0 ;  /* 0x000000ffff0f7224 */ /* 0x000fc800000e0611 */
[----:B------:R-:W-:-:S04]  /*0fc0*/  IMAD.WIDE.U32 R4, R15, R20, RZ ;  /* 0x000000140f047225 */ /* 0x000fc800078e00ff */
[----:B------:R-:W-:-:S04]  /*0fd0*/  IMAD.WIDE.U32 R10, P0, R3, R21, R4 ;  /* 0x00000015030a7225 */ /* 0x000fc80007800004 */
[----:B------:R-:W-:-:S04]  /*0fe0*/  IMAD.WIDE.U32 R4, R3, R20, RZ ;  /* 0x0000001403047225 */ /* 0x000fc800078e00ff */
[----:B------:R-:W-:Y:S01]  /*0ff0*/  IMAD.X R13, RZ, RZ, RZ, P0 ;  /* 0x000000ffff0d7224 */ /* 0x000fe200000e06ff */
[----:B------:R-:W-:Y:S01]  /*1000*/  IADD3 RZ, P0, R5, R10, RZ ;  /* 0x0000000a05ff7210 */ /* 0x000fe20007f1e0ff */
[----:B------:R-:W-:-:S04]  /*1010*/  IMAD.MOV.U32 R12, RZ, RZ, R11 ;  /* 0x000000ffff0c7224 */ /* 0x000fc800078e000b */
[----:B------:R-:W-:-:S08]  /*1020*/  IMAD.WIDE.U32.X R4, R15, R21, R12, P0 ;  /* 0x000000150f047225 */ /* 0x000fd000000e040c */
.L_x_15:
[----:B------:R-:W2:Y:S01]  /*1030*/  LDC.64 R14, c[0x0][0x8e8] ;  /* 0x00023a00ff0e7b82 */ /* 0x000ea20000000a00 */
[-CC-:B------:R-:W-:Y:S01]  /*1040*/  SHF.R.U64 R27, R4, R0.reuse, R5.reuse ;  /* 0x00000000041b7219 */ /* 0x180fe20000001205 */
[----:B------:R-:W-:Y:S01]  /*1050*/  ULDC UR4, c[0x0][0x900] ;  /* 0x0002400000047ab9 */ /* 0x000fe20000000800 */
[----:B------:R-:W-:Y:S01]  /*1060*/  SHF.R.U32.HI R0, RZ, R0, R5 ;  /* 0x00000000ff007219 */ /* 0x000fe20000011605 */
[----:B------:R-:W-:Y:S01]  /*1070*/  IMAD R23, R9, R23, R6 ;  /* 0x0000001709177224 */ /* 0x000fe200078e0206 */
[----:B------:R-:W-:-:S03]  /*1080*/  IADD3 R3, P0, RZ, -R27, RZ ;  /* 0x8000001bff037210 */ /* 0x000fc60007f1e0ff */
[----:B------:R-:W3:Y:S02]  /*1090*/  LDC R10, c[0x0][0x8c0] ;  /* 0x00023000ff0a7b82 */ /* 0x000ee40000000800 */
[----:B------:R-:W-:-:S04]  /*10a0*/  IMAD.X R5, RZ, RZ, ~R0, P0 ;  /* 0x000000ffff057224 */ /* 0x000fc800000e0e00 */
[-C--:B------:R-:W-:Y:S02]  /*10b0*/  IMAD R0, R5, R24.reuse, RZ ;  /* 0x0000001805007224 */ /* 0x080fe400078e02ff */
[----:B------:R-:W4:Y:S01]  /*10c0*/  LDC R7, c[0x0][0x8b0] ;  /* 0x00022c00ff077b82 */ /* 0x000f220000000800 */
[----:B------:R-:W-:-:S04]  /*10d0*/  IMAD.WIDE.U32 R4, R3, R24, R16 ;  /* 0x0000001803047225 */ /* 0x000fc800078e0010 */
[----:B------:R-:W-:-:S03]  /*10e0*/  IMAD R3, R3, R25, R0 ;  /* 0x0000001903037224 */ /* 0x000fc600078e0200 */
[----:B------:R-:W1:Y:S01]  /*10f0*/  LDC R99, c[0x0][0x8a8] ;  /* 0x00022a00ff637b82 */ /* 0x000e620000000800 */
[----:B------:R-:W-:Y:S01]  /*1100*/  IMAD.IADD R3, R5, 0x1, R3 ;  /* 0x0000000105037824 */ /* 0x000fe200078e0203 */
[----:B--2---:R-:W-:-:S04]  /*1110*/  ISETP.NE.U32.AND P0, PT, R14, RZ, PT ;  /* 0x000000ff0e00720c */ /* 0x004fc80003f05070 */
[----:B------:R-:W-:Y:S02]  /*1120*/  ISETP.NE.AND.EX P0, PT, R15, RZ, PT, P0 ;  /* 0x000000ff0f00720c */ /* 0x000fe40003f05300 */
[----:B------:R-:W2:Y:S01]  /*1130*/  LDC R12, c[0x0][0x8f0] ;  /* 0x00023c00ff0c7b82 */ /* 0x000ea20000000800 */
[-CC-:B---3--:R-:W-:Y:S02]  /*1140*/  SHF.R.U64 R13, R4, R10.reuse, R3.reuse ;  /* 0x0000000a040d7219 */ /* 0x188fe40000001203 */
[----:B------:R-:W-:-:S05]  /*1150*/  SHF.R.U32.HI R0, RZ, R10, R3 ;  /* 0x0000000aff007219 */ /* 0x000fca0000011603 */
[----:B------:R-:W3:Y:S01]  /*1160*/  LDC R20, c[0x0][0x8e0] ;  /* 0x00023800ff147b82 */ /* 0x000ee20000000800 */
[-CC-:B----4-:R-:W-:Y:S02]  /*1170*/  SHF.R.U64 R24, R13, R7.reuse, R0.reuse ;  /* 0x000000070d187219 */ /* 0x190fe40000001200 */
[----:B------:R-:W-:Y:S01]  /*1180*/  SHF.R.U32.HI R3, RZ, R7, R0 ;  /* 0x00000007ff037219 */ /* 0x000fe20000011600 */
[----:B------:R-:W-:-:S03]  /*1190*/  IMAD.MOV.U32 R0, RZ, RZ, -0x1 ;  /* 0xffffffffff007424 */ /* 0x000fc600078e00ff */
[--C-:B------:R-:W-:Y:S01]  /*11a0*/  SHF.R.U64 R26, R24, UR4, R3.reuse ;  /* 0x00000004181a7c19 */ /* 0x100fe20008001203 */
[----:B------:R-:W4:Y:S01]  /*11b0*/  LDC R21, c[0x0][0x8b8] ;  /* 0x00022e00ff157b82 */ /* 0x000f220000000800 */
[----:B------:R-:W-:Y:S02]  /*11c0*/  SHF.L.U32 R0, R0, UR4, RZ ;  /* 0x0000000400007c19 */ /* 0x000fe400080006ff */
[----:B------:R-:W-:Y:S01]  /*11d0*/  SHF.R.U32.HI R5, RZ, UR4, R3 ;  /* 0x00000004ff057c19 */ /* 0x000fe20008011603 */
[----:B------:R-:W-:Y:S01]  /*11e0*/  IMAD.MOV.U32 R4, RZ, RZ, R26 ;  /* 0x000000ffff047224 */ /* 0x000fe200078e001a */
[----:B------:R-:W-:Y:S01]  /*11f0*/  LOP3.LUT R0, RZ, R0, RZ, 0x33, !PT ;  /* 0x00000000ff007212 */ /* 0x000fe200078e33ff */
[----:B-1----:R-:W-:Y:S06]  /*1200*/  @!P0 BRA `(.L_x_16) ;  /* 0x0000000000288947 */ /* 0x002fec0003800000 */
[----:B------:R-:W1:Y:S02]  /*1210*/  LDC R3, c[0x0][0x8f4] ;  /* 0x00023d00ff037b82 */ /* 0x000e640000000800 */
[----:B-1----:R-:W-:-:S05]  /*1220*/  IADD3 R3, P0, R26, R3, RZ ;  /* 0x000000031a037210 */ /* 0x002fca0007f1e0ff */
        /* <DEDUP_REMOVED lines=8> */
.L_x_16:
[----:B--2---:R-:W-:Y:S01]  /*12b0*/  SHF.R.U64 R3, R4, R12, R5 ;  /* 0x0000000c04037219 */ /* 0x004fe20000001205 */
[----:B------:R-:W-:Y:S01]  /*12c0*/  USHF.L.U32 UR4, UR37, UR4, URZ ;  /* 0x0000000425047299 */ /* 0x000fe2000800063f */
[----:B------:R-:W-:Y:S01]  /*12d0*/  LOP3.LUT R0, R24, R0, RZ, 0xc0, !PT ;  /* 0x0000000018007212 */ /* 0x000fe200078ec0ff */
[----:B------:R-:W-:Y:S01]  /*12e0*/  VIADD R4, R99, 0xffffffff ;  /* 0xffffffff63047836 */ /* 0x000fe20000000000 */
[----:B------:R-:W-:Y:S01]  /*12f0*/  SEL R8, R8, R23, !P1 ;  /* 0x0000001708087207 */ /* 0x000fe20004800000 */
[----:B------:R-:W-:Y:S01]  /*1300*/  IMAD.MOV R5, RZ, RZ, -R3 ;  /* 0x000000ffff057224 */ /* 0x000fe200078e0a03 */
[----:B------:R-:W-:Y:S01]  /*1310*/  R2UR UR47, R27 ;  /* 0x000000001b2f72ca */ /* 0x000fe200000e0000 */
[----:B------:R-:W-:Y:S01]  /*1320*/  IMAD R3, R3, UR4, R0 ;  /* 0x0000000403037c24 */ /* 0x000fe2000f8e0200 */
[----:B------:R-:W-:Y:S01]  /*1330*/  LOP3.LUT R4, R13, R4, RZ, 0xc0, !PT ;  /* 0x000000040d047212 */ /* 0x000fe200078ec0ff */
[----:B---3--:R-:W-:Y:S02]  /*1340*/  IMAD R0, R5, R20, R26 ;  /* 0x0000001405007224 */ /* 0x008fe400078e021a */
[----:B----4-:R-:W-:-:S02]  /*1350*/  IMAD R8, R3, R21, R8 ;  /* 0x0000001503087224 */ /* 0x010fc400078e0208 */
[----:B------:R-:W-:Y:S01]  /*1360*/  IMAD R99, R0, R99, R4 ;  /* 0x0000006300637224 */ /* 0x000fe200078e0204 */
[----:B------:R-:W-:-:S04]  /*1370*/  MOV R0, 0x1 ;  /* 0x0000000100007802 */ /* 0x000fc80000000f00 */
[----:B------:R-:W-:Y:S02]  /*1380*/  SEL R97, R99, R8, !P1 ;  /* 0x0000000863617207 */ /* 0x000fe40004800000 */
[----:B------:R-:W-:-:S07]  /*1390*/  SEL R99, R8, R99, !P1 ;  /* 0x0000006308637207 */ /* 0x000fce0004800000 */
.L_x_14:
[----:B------:R-:W-:-:S08]  /*13a0*/  NOP ;  /* 0x0000000000007918 */ /* 0x000fd00000000000 */
[----:B------:R-:W2:Y:S02]  /*13b0*/  USETMAXREG.TRY_ALLOC.CTAPOOL UP0, 0xe8 ;  /* 0x000000e8000079c8 */ /* 0x000ea40008000600 */
[----:B--2---:R-:W-:-:S13]  /*13c0*/  PLOP3.LUT P0, PT, PT, PT, UP0, 0x80, 0x0 ;  /* 0x000000000000781c */ /* 0x004fda0003f0f008 */
[----:B------:R-:W-:Y:S05]  /*13d0*/  @!P0 BRA `(.L_x_14) ;  /* 0xfffffffc00f08947 */ /* 0x000fea000383ffff */
[----:B------:R-:W-:Y:S02]  /*13e0*/  ULDC.64 UR4, c[0x0][0x590] ;  /* 0x0001640000047ab9 */ /* 0x000fe40000000a00 */
[----:B------:R-:W-:Y:S02]  /*13f0*/  IMAD.U32 R103, RZ, RZ, UR4 ;  /* 0x00000004ff677e24 */ /* 0x000fe4000f8e00ff */
[----:B------:R-:W-:-:S03]  /*1400*/  IMAD.U32 R104, RZ, RZ, UR5 ;  /* 0x00000005ff687e24 */ /* 0x000fc6000f8e00ff */
[----:B------:R-:W-:-:S04]  /*1410*/  ISETP.NE.U32.AND P0, PT, R103, RZ, PT ;  /* 0x000000ff6700720c */ /* 0x000fc80003f05070 */
[----:B------:R-:W-:-:S13]  /*1420*/  ISETP.NE.AND.EX P0, PT, R104, RZ, PT, P0 ;  /* 0x000000ff6800720c */ /* 0x000fda0003f05300 */
[----:B------:R-:W-:Y:S05]  /*1430*/  @P0 BRA `(.L_x_17) ;  /* 0x00000000002c0947 */ /* 0x000fea0003800000 */
[----:B------:R-:W-:Y:S02]  /*1440*/  ULDC.64 UR4, c[0x0][0x588] ;  /* 0x0001620000047ab9 */ /* 0x000fe40000000a00 */
[----:B------:R-:W-:-:S04]  /*1450*/  ISETP.NE.U32.AND P0, PT, RZ, UR4, PT ;  /* 0x00000004ff007c0c */ /* 0x000fc8000bf05070 */
[----:B------:R-:W-:-:S13]  /*1460*/  ISETP.NE.AND.EX P0, PT, RZ, UR5, PT, P0 ;  /* 0x00000005ff007c0c */ /* 0x000fda000bf05300 */
[----:B------:R-:W-:Y:S05]  /*1470*/  @!P0 BRA `(.L_x_18) ;  /* 0x0000000000108947 */ /* 0x000fea0003800000 */
[----:B------:R-:W2:Y:S02]  /*1480*/  LDC.64 R92, c[0x0][0x588] ;  /* 0x00016200ff5c7b82 */ /* 0x000ea40000000a00 */
[----:B--2---:R2:W5:Y:S01]  /*1490*/  LDG.E R92, desc[UR52][R92.64] ;  /* 0x000000345c5c7981 */ /* 0x004562000c1e1900 */
[----:B------:R-:W-:Y:S01]  /*14a0*/  IMAD.MOV.U32 R90, RZ, RZ, 0x1 ;  /* 0x00000001ff5a7424 */ /* 0x000fe200078e00ff */
[----:B------:R-:W-:Y:S06]  /*14b0*/  BRA `(.L_x_17) ;  /* 0x00000000000c7947 */ /* 0x000fec0003800000 */
.L_x_18:
[----:B------:R-:W-:Y:S01]  /*14c0*/  ULDC UR4, c[0x0][0x580] ;  /* 0x0001600000047ab9 */ /* 0x000fe20000000800 */
[----:B------:R-:W-:Y:S02]  /*14d0*/  IMAD.MOV.U32 R90, RZ, RZ, 0x1 ;  /* 0x00000001ff5a7424 */ /* 0x000fe400078e00ff */
[----:B------:R-:W-:-:S07]  /*14e0*/  IMAD.U32 R92, RZ, RZ, UR4 ;  /* 0x00000004ff5c7e24 */ /* 0x000fce000f8e00ff */
.L_x_17:
[----:B------:R-:W-:Y:S02]  /*14f0*/  ULDC.64 UR4, c[0x0][0x5b0] ;  /* 0x00016c0000047ab9 */ /* 0x000fe40000000a00 */
[----:B------:R-:W-:-:S04]  /*1500*/  ISETP.NE.U32.AND P0, PT, RZ, UR4, PT ;  /* 0x00000004ff007c0c */ /* 0x000fc8000bf05070 */
[----:B------:R-:W-:-:S13]  /*1510*/  ISETP.NE.AND.EX P0, PT, RZ, UR5, PT, P0 ;  /* 0x00000005ff007c0c */ /* 0x000fda000bf05300 */
[----:B------:R-:W-:Y:S05]  /*1520*/  @P0 BRA `(.L_x_19) ;  /* 0x0000000000240947 */ /* 0x000fea0003800000 */
[----:B------:R-:W-:Y:S02]  /*1530*/  ULDC.64 UR4, c[0x0][0x5a8] ;  /* 0x00016a0000047ab9 */ /* 0x000fe40000000a00 */
[----:B------:R-:W-:-:S04]  /*1540*/  ISETP.NE.U32.AND P0, PT, RZ, UR4, PT ;  /* 0x00000004ff007c0c */ /* 0x000fc8000bf05070 */
[----:B------:R-:W-:-:S13]  /*1550*/  ISETP.NE.AND.EX P0, PT, RZ, UR5, PT, P0 ;  /* 0x00000005ff007c0c */ /* 0x000fda000bf05300 */
[----:B------:R-:W-:Y:S05]  /*1560*/  @!P0 BRA `(.L_x_20) ;  /* 0x00000000000c8947 */ /* 0x000fea0003800000 */
[----:B------:R-:W2:Y:S02]  /*1570*/  LDC.64 R4, c[0x0][0x5a8] ;  /* 0x00016a00ff047b82 */ /* 0x000ea40000000a00 */
[----:B--2---:R3:W5:Y:S01]  /*1580*/  LDG.E R93, desc[UR52][R4.64] ;  /* 0x00000034045d7981 */ /* 0x004762000c1e1900 */
[----:B------:R-:W-:Y:S05]  /*1590*/  BRA `(.L_x_19) ;  /* 0x0000000000087947 */ /* 0x000fea0003800000 */
.L_x_20:
[----:B------:R-:W-:Y:S02]  /*15a0*/  ULDC UR4, c[0x0][0x5a0] ;  /* 0x0001680000047ab9 */ /* 0x000fe40000000800 */
[----:B--2---:R-:W-:-:S07]  /*15b0*/  IMAD.U32 R93, RZ, RZ, UR4 ;  /* 0x00000004ff5d7e24 */ /* 0x004fce000f8e00ff */
.L_x_19:
[----:B------:R-:W-:Y:S01]  /*15c0*/  LOP3.LUT P1, RZ, R0, 0xff, RZ, 0xc0, !PT ;  /* 0x000000ff00ff7812 */ /* 0x000fe2000782c0ff */
[----:B------:R-:W-:Y:S01]  /*15d0*/  UMOV UR39, URZ ;  /* 0x0000003f00277c82 */ /* 0x000fe20008000000 */
[----:B------:R-:W-:-:S11]  /*15e0*/  PLOP3.LUT P0, PT, PT, PT, PT, 0x80, 0x0 ;  /* 0x000000000000781c */ /* 0x000fd60003f0f070 */
[----:B------:R-:W-:Y:S05]  /*15f0*/  @!P1 BRA `(.L_x_21) ;  /* 0x0000004400109947 */ /* 0x000fea0003800000 */
[----:B------:R-:W-:Y:S01]  /*1600*/  ULDC UR4, c[0x0][0x28c] ;  /* 0x0000a30000047ab9 */ /* 0x000fe20000000800 */
[----:B------:R-:W-:Y:S01]  /*1610*/  LOP3.LUT R101, R22, 0x1, RZ, 0xfc, !PT ;  /* 0x0000000116657812 */ /* 0x000fe200078efcff */
[----:B------:R-:W-:Y:S01]  /*1620*/  UIADD3 UR4, UR4, 0x3f, URZ ;  /* 0x0000003f04047890 */ /* 0x000fe2000fffe03f */
[----:B------:R-:W-:Y:S01]  /*1630*/  LOP3.LUT R102, R19, 0x1, RZ, 0xfc, !PT ;  /* 0x0000000113667812 */ /* 0x000fe200078efcff */
[----:B------:R-:W-:Y:S01]  /*1640*/  IMAD.MOV.U32 R91, RZ, RZ, 0x1 ;  /* 0x00000001ff5b7424 */ /* 0x000fe200078e00ff */
[C---:B------:R-:W-:Y:S01]  /*1650*/  PRMT R94, R90.reuse, 0x7610, R94 ;  /* 0x000076105a5e7816 */ /* 0x040fe2000000005e */
[----:B------:R-:W-:Y:S01]  /*1660*/  USHF.R.S32.HI UR5, URZ, 0x1f, UR4 ;  /* 0x0000001f3f057899 */ /* 0x000fe20008011404 */
[----:B-----5:R-:W-:Y:S01]  /*1670*/  IMAD.MOV.U32 R95, RZ, RZ, R92 ;  /* 0x000000ffff5f7224 */ /* 0x020fe200078e005c */
[----:B------:R-:W-:Y:S01]  /*1680*/  PRMT R96, R90, 0x7610, R96 ;  /* 0x000076105a607816 */ /* 0x000fe20000000060 */
[----:B------:R-:W-:Y:S01]  /*1690*/  IMAD.MOV.U32 R98, RZ, RZ, R92 ;  /* 0x000000ffff627224 */ /* 0x000fe200078e005c */
[----:B------:R-:W-:Y:S01]  /*16a0*/  ULEA.HI UR5, UR5, UR4, URZ, 0x6 ;  /* 0x0000000405057291 */ /* 0x000fe2000f8f303f */
[----:B------:R-:W-:Y:S01]  /*16b0*/  ULDC.64 UR54, c[0x0][0x198] ;  /* 0x0000660000367ab9 */ /* 0x000fe20000000a00 */
[----:B------:R-:W-:Y:S01]  /*16c0*/  UMOV UR42, URZ ;  /* 0x0000003f002a7c82 */ /* 0x000fe20008000000 */
[----:B------:R-:W-:Y:S01]  /*16d0*/  UMOV UR43, URZ ;  /* 0x0000003f002b7c82 */ /* 0x000fe20008000000 */
[----:B------:R-:W-:Y:S01]  /*16e0*/  USHF.R.S32.HI UR49, URZ, 0x6, UR5 ;  /* 0x000000063f317899 */ /* 0x000fe20008011405 */
[----:B------:R-:W-:Y:S01]  /*16f0*/  UMOV UR48, URZ ;  /* 0x0000003f00307c82 */ /* 0x000fe20008000000 */
[----:B------:R-:W-:-:S10]  /*1700*/  UMOV UR39, URZ ;  /* 0x0000003f00277c82 */ /* 0x000fd40008000000 */
.L_x_97:
[----:B------:R-:W-:Y:S01]  /*1710*/  LOP3.LUT R0, R18, 0x80, RZ, 0xc0, !PT ;  /* 0x0000008012007812 */ /* 0x000fe200078ec0ff */
[----:B------:R-:W4:Y:S01]  /*1720*/  S2UR UR50, SR_CgaCtaId ;  /* 0x00000000003279c3 */ /* 0x000f220000008800 */
[----:B------:R-:W-:Y:S02]  /*1730*/  UMOV UR51, 0x400 ;  /* 0x0000040000337882 */ /* 0x000fe40000000000 */
[----:B------:R-:W-:-:S06]  /*1740*/  SHF.R.U32.HI R0, RZ, 0x7, R0 ;  /* 0x00000007ff007819 */ /* 0x000fcc0000011600 */
[----:B------:R-:W5:Y:S01]  /*1750*/  SHFL.IDX PT, R0, R0, RZ, 0x1f ;  /* 0x00001fff00007589 */ /* 0x000f6200000e0000 */
[----:B----4-:R-:W-:Y:S01]  /*1760*/  ULEA UR51, UR50, UR51, 0x18 ;  /* 0x0000003332337291 */ /* 0x010fe2000f8ec03f */
[----:B-----5:R-:W-:-:S13]  /*1770*/  R2UR UR4, R0 ;  /* 0x00000000000472ca */ /* 0x020fda00000e0000 */
[----:B------:R-:W-:-:S04]  /*1780*/  ULEA.HI UR5, UR4, UR4, URZ, 0x1 ;  /* 0x0000000404057291 */ /* 0x000fc8000f8f083f */
[----:B------:R-:W-:-:S04]  /*1790*/  ULOP3.LUT UR5, UR5, 0x7fffe, URZ, 0xc0, !UPT ;  /* 0x0007fffe05057892 */ /* 0x000fc8000f8ec03f */
[----:B------:R-:W-:-:S03]  /*17a0*/  UIADD3 UR5, UR4, -UR5, URZ ;  /* 0x8000000504057290 */ /* 0x000fc6000fffe03f */
[----:B------:R-:W-:Y:S01]  /*17b0*/  ULDC UR4, c[0x0][0x28c] ;  /* 0x0000a30000047ab9 */ /* 0x000fe20000000800 */
[----:B------:R-:W-:Y:S01]  /*17c0*/  ULEA UR5, UR5, UR51, 0xd ;  /* 0x0000003305057291 */ /* 0x000fe2000f8e683f */
[----:B------:R-:W-:-:S03]  /*17d0*/  ISETP.LT.AND P0, PT, RZ, UR4, PT ;  /* 0x00000004ff007c0c */ /* 0x000fc6000bf01270 */
[----:B------:R-:W-:-:S04]  /*17e0*/  UIADD3 UR5, UR5, 0x8400, URZ ;  /* 0x0000840005057890 */ /* 0x000fc8000fffe03f */
[----:B------:R-:W-:-:S04]  /*17f0*/  USHF.R.U32.HI UR5, URZ, 0x4, UR5 ;  /* 0x000000043f057899 */ /* 0x000fc80008011605 */
[----:B------:R-:W-:-:S04]  /*1800*/  ULOP3.LUT UR5, UR5, 0x3fff, URZ, 0xc0, !UPT ;  /* 0x00003fff05057892 */ /* 0x000fc8000f8ec03f */
[----:B------:R-:W-:Y:S01]  /*1810*/  ULOP3.LUT UR44, UR5, 0x10000, URZ, 0xfc, !UPT ;  /* 0x00010000052c7892 */ /* 0x000fe2000f8efc3f */
[----:B-1----:R-:W-:Y:S11]  /*1820*/  @P0 BRA `(.L_x_22) ;  /* 0x0000000000400947 */ /* 0x002ff60003800000 */
[----:B------:R-:W-:Y:S01]  /*1830*/  MOV R0, 0x0 ;  /* 0x0000000000007802 */ /* 0x000fe20000000f00 */
[----:B------:R-:W-:Y:S01]  /*1840*/  ULDC.64 UR4, c[0x4][0x70] ;  /* 0x01001c0000047ab9 */ /* 0x000fe20000000a00 */
[----:B------:R-:W-:Y:S01]  /*1850*/  ULDC.64 UR6, c[0x4][0x8] ;  /* 0x0100020000067ab9 */ /* 0x000fe20000000a00 */
[----:B---3--:R-:W-:Y:S01]  /*1860*/  IMAD.U32 R4, RZ, RZ, UR4 ;  /* 0x00000004ff047e24 */ /* 0x008fe2000f8e00ff */
[----:B------:R3:W4:Y:S01]  /*1870*/  LDC.64 R14, c[0x4][R0] ;  /* 0x01000000000e7b82 */ /* 0x0007220000000a00 */
[----:B------:R-:W-:Y:S01]  /*1880*/  IMAD.U32 R5, RZ, RZ, UR5 ;  /* 0x00000005ff057e24 */ /* 0x000fe2000f8e00ff */
[----:B------:R-:W-:Y:S01]  /*1890*/  ULDC.64 UR4, c[0x4][0x78] ;  /* 0x01001e0000047ab9 */ /* 0x000fe20000000a00 */
[----:B------:R-:W-:Y:S02]  /*18a0*/  IMAD.U32 R10, RZ, RZ, UR6 ;  /* 0x00000006ff0a7e24 */ /* 0x000fe4000f8e00ff */
[----:B------:R-:W-:Y:S02]  /*18b0*/  IMAD.U32 R6, RZ, RZ, UR4 ;  /* 0x00000004ff067e24 */ /* 0x000fe4000f8e00ff */
[----:B------:R-:W-:-:S02]  /*18c0*/  IMAD.U32 R7, RZ, RZ, UR5 ;  /* 0x00000005ff077e24 */ /* 0x000fc4000f8e00ff */
[----:B------:R-:W-:Y:S02]  /*18d0*/  IMAD.U32 R11, RZ, RZ, UR7 ;  /* 0x00000007ff0b7e24 */ /* 0x000fe4000f8e00ff */
[----:B------:R-:W-:Y:S02]  /*18e0*/  IMAD.MOV.U32 R8, RZ, RZ, 0x1e1 ;  /* 0x000001e1ff087424 */ /* 0x000fe400078e00ff */
[----:B------:R-:W-:Y:S02]  /*18f0*/  IMAD.MOV.U32 R12, RZ, RZ, 0x1 ;  /* 0x00000001ff0c7424 */ /* 0x000fe400078e00ff */
[----:B---3--:R-:W-:-:S07]  /*1900*/  IMAD.MOV.U32 R13, RZ, RZ, RZ ;  /* 0x000000ffff0d7224 */ /* 0x008fce00078e00ff */
[----:B------:R-:W-:-:S07]  /*1910*/  LEPC R20, `(.L_x_22) ;  /* 0x000000001014794e */ /* 0x000fce0000000000 */
[----:B-12-4-:R-:W-:Y:S05]  /*1920*/  CALL.ABS.NOINC R14 ;  /* 0x000000000e007343 */ /* 0x016fea0003c00000 */
.L_x_22:
[----:B------:R-:W-:-:S13]  /*1930*/  ISETP.NE.AND P0, PT, R101, 0x3, PT ;  /* 0x000000036500780c */ /* 0x000fda0003f05270 */
[----:B------:R-:W-:Y:S05]  /*1940*/  @!P0 BRA `(.L_x_23) ;  /* 0x0000000000048947 */ /* 0x000fea0003800000 */
[----:B-1----:R-:W-:Y:S01]  /*1950*/  BPT.TRAP 0x1 ;  /* 0x000000040000795c */ /* 0x002fe20000300000 */
.L_x_23:
[----:B------:R-:W-:Y:S01]  /*1960*/  IMAD.U32 R0, RZ, RZ, UR43 ;  /* 0x0000002bff007e24 */ /* 0x000fe2000f8e00ff */
[----:B------:R-:W-:-:S04]  /*1970*/  MOV R3, UR48 ;  /* 0x0000003000037c02 */ /* 0x000fc80008000f00 */
[----:B------:R-:W-:Y:S02]  /*1980*/  LEA R3, R3, UR51, 0x3 ;  /* 0x0000003303037c11 */ /* 0x000fe4000f8e18ff */
[----:B------:R-:W-:-:S04]  /*1990*/  SHF.L.U32 R0, R0, 0x1f, RZ ;  /* 0x0000001f00007819 */ /* 0x000fc800000006ff */
[----:B------:R4:W1:Y:S01]  /*19a0*/  SYNCS.PHASECHK.TRANS64.TRYWAIT P1, [R3+URZ], R0 ;  /* 0x00000000030075a7 */ /* 0x000862000802017f */
[----:B------:R-:W-:Y:S05]  /*19b0*/  @!P0 BRA `(.L_x_24) ;  /* 0x0000000000048947 */ /* 0x000fea0003800000 */
[----:B-1----:R-:W-:Y:S01]  /*19c0*/  BPT.TRAP 0x1 ;  /* 0x000000040000795c */ /* 0x002fe20000300000 */
.L_x_24:
[----:B-1----:R-:W-:Y:S05]  /*19d0*/  @P1 BRA `(.L_x_25) ;  /* 0x0000000000081947 */ /* 0x002fea0003800000 */
[----:B------:R-:W1:Y:S02]  /*19e0*/  SYNCS.PHASECHK.TRANS64.TRYWAIT P1, [R3+URZ], R0 ;  /* 0x00000000030075a7 */ /* 0x000e64000802017f */
[----:B-1----:R-:W-:Y:S05]  /*19f0*/  @!P1 BRA `(.L_x_26) ;  /* 0x0000006800a09947 */ /* 0x002fea0003800000 */
.L_x_25:
[----:B------:R-:W-:-:S04]  /*1a00*/  UISETP.LT.AND UP0, UPT, UR49, 0x1, UPT ;  /* 0x000000013100788c */ /* 0x000fc8000bf01270 */
[----:B------:R-:W-:-:S04]  /*1a10*/  USEL UR4, UR49, 0x1, UP0 ;  /* 0x0000000131047887 */ /* 0x000fc80008000000 */
[----:B------:R-:W-:-:S06]  /*1a20*/  UIADD3 UR4, UR49, -UR4, URZ ;  /* 0x8000000431047290 */ /* 0x000fcc000fffe03f */
[----:B----4-:R-:W-:Y:S01]  /*1a30*/  IMAD.U32 R0, RZ, RZ, UR4 ;  /* 0x00000004ff007e24 */ /* 0x010fe2000f8e00ff */
[----:B------:R-:W-:Y:S05]  /*1a40*/  WARPSYNC.ALL ;  /* 0x0000000000007948 */ /* 0x000fea0003800000 */
[----:B------:R-:W-:Y:S01]  /*1a50*/  ISETP.GE.AND P1, PT, R0, 0x1, PT ;  /* 0x000000010000780c */ /* 0x000fe20003f26270 */
[----:B------:R-:W-:Y:S01]  /*1a60*/  UIADD3 UR4, UR51, 0x28400, URZ ;  /* 0x0002840033047890 */ /* 0x000fe2000fffe03f */
[----:B------:R-:W-:Y:S01]  /*1a70*/  WARPGROUP.ARRIVE ;  /* 0x00000000000079c5 */ /* 0x000fe20000000000 */
[----:B------:R-:W-:Y:S02]  /*1a80*/  ULEA UR10, UR48, UR44, 0xb ;  /* 0x0000002c300a7291 */ /* 0x000fe4000f8e583f */
[----:B------:R-:W-:Y:S01]  /*1a90*/  USHF.R.U32.HI UR4, URZ, 0x4, UR4 ;  /* 0x000000043f047899 */ /* 0x000fe20008011604 */
[----:B------:R-:W-:Y:S01]  /*1aa0*/  UMOV UR5, 0x40000040 ;  /* 0x4000004000057882 */ /* 0x000fe20000000000 */
[----:B------:R-:W-:-:S02]  /*1ab0*/  UMOV UR7, 0x40000040 ;  /* 0x4000004000077882 */ /* 0x000fc40000000000 */
[----:B------:R-:W-:Y:S02]  /*1ac0*/  ULOP3.LUT UR4, UR4, 0x3fff, URZ, 0xc0, !UPT ;  /* 0x00003fff04047892 */ /* 0x000fe4000f8ec03f */
[----:B------:R-:W-:Y:S02]  /*1ad0*/  UIADD3 UR11, UR10, 0x400, URZ ;  /* 0x000004000a0b7890 */ /* 0x000fe4000fffe03f */
[----:B------:R-:W-:-:S03]  /*1ae0*/  ULOP3.LUT UR8, UR4, 0x10000, URZ, 0xfc, !UPT ;  /* 0x0001000004087892 */ /* 0x000fc6000f8efc3f */
[----:B------:R-:W-:Y:S01]  /*1af0*/  UMOV UR4, UR10 ;  /* 0x0000000a00047c82 */ /* 0x000fe20008000000 */
[----:B------:R-:W-:-:S07]  /*1b00*/  ULEA UR9, UR48, UR8, 0x9 ;  /* 0x0000000830097291 */ /* 0x000fce000f8e483f */
[----:B------:R-:W-:Y:S02]  /*1b10*/  UMOV UR6, UR9 ;  /* 0x0000000900067c82 */ /* 0x000fe40008000000 */
[----:B------:R-:W-:Y:S01]  /*1b20*/  HGMMA.64x64x16.F32.BF16 R56, gdesc[UR4], RZ, !UPT, gsb0 ;  /* 0x00e00000043879f0 */ /* 0x000fe2000c0018ff */
[----:B------:R-:W-:Y:S01]  /*1b30*/  UMOV UR4, UR11 ;  /* 0x0000000b00047c82 */ /* 0x000fe20008000000 */
[----:B------:R-:W-:Y:S01]  /*1b40*/  UMOV UR5, 0x40000040 ;  /* 0x4000004000057882 */ /* 0x000fe20000000000 */
[----:B------:R-:W-:Y:S01]  /*1b50*/  UIADD3 UR11, UR10, 0x402, URZ ;  /* 0x000004020a0b7890 */ /* 0x000fe2000fffe03f */
[----:B------:R-:W-:Y:S02]  /*1b60*/  WARPGROUP.DEPBAR.LE gsb0, 0x0 ;  /* 0x00008000000079c5 */ /* 0x000fe40000010000 */
[----:B------:R-:W-:-:S06]  /*1b70*/  WARPGROUP.ARRIVE ;  /* 0x00000000000079c5 */ /* 0x000fcc0000000000 */
[----:B------:R-:W-:Y:S01]  /*1b80*/  HGMMA.64x64x16.F32.BF16 R24, gdesc[UR4], RZ, !UPT, gsb0 ;  /* 0x00e00000041879f0 */ /* 0x000fe2000c0018ff */
[----:B------:R-:W-:Y:S02]  /*1b90*/  UIADD3 UR4, UR10, 0x2, URZ ;  /* 0x000000020a047890 */ /* 0x000fe4000fffe03f */
[----:B------:R-:W-:Y:S01]  /*1ba0*/  UIADD3 UR6, UR9, 0x2, URZ ;  /* 0x0000000209067890 */ /* 0x000fe2000fffe03f */
[----:B------:R-:W-:Y:S01]  /*1bb0*/  UMOV UR5, 0x40000040 ;  /* 0x4000004000057882 */ /* 0x000fe20000000000 */
[----:B------:R-:W-:Y:S01]  /*1bc0*/  UMOV UR7, 0x40000040 ;  /* 0x4000004000077882 */ /* 0x000fe20000000000 */
[----:B------:R-:W-:Y:S02]  /*1bd0*/  WARPGROUP.DEPBAR.LE gsb0, 0x0 ;  /* 0x00008000000079c5 */ /* 0x000fe40000010000 */
[----:B------:R-:W-:-:S06]  /*1be0*/  WARPGROUP.ARRIVE ;  /* 0x00000000000079c5 */ /* 0x000fcc0000000000 */
[----:B------:R-:W-:Y:S01]  /*1bf0*/  HGMMA.64x64x16.F32.BF16 R56, gdesc[UR4], R56, gsb0 ;  /* 0x00e00000043879f0 */ /* 0x000fe20008001838 */
[----:B------:R-:W-:Y:S01]  /*1c00*/  UMOV UR4, UR11 ;  /* 0x0000000b00047c82 */ /* 0x000fe20008000000 */
[----:B------:R-:W-:Y:S01]  /*1c10*/  UMOV UR5, 0x40000040 ;  /* 0x4000004000057882 */ /* 0x000fe20000000000 */
[----:B------:R-:W-:Y:S01]  /*1c20*/  UIADD3 UR11, UR10, 0x404, URZ ;  /* 0x000004040a0b7890 */ /* 0x000fe2000fffe03f */
[----:B------:R-:W-:Y:S02]  /*1c30*/  WARPGROUP.DEPBAR.LE gsb0, 0x0 ;  /* 0x00008000000079c5 */ /* 0x000fe40000010000 */
[----:B------:R-:W-:-:S06]  /*1c40*/  WARPGROUP.ARRIVE ;  /* 0x00000000000079c5 */ /* 0x000fcc0000000000 */
[----:B------:R-:W-:Y:S01]  /*1c50*/  HGMMA.64x64x16.F32.BF16 R24, gdesc[UR4], R24, gsb0 ;  /* 0x00e00000041879f0 */ /* 0x000fe20008001818 */
        /* <DEDUP_REMOVED lines=9> */
[----:B------:R-:W-:Y:S02]  /*1cf0*/  WARPGROUP.DEPBAR.LE gsb0, 0x0 ;  /* 0x00008000000079c5 */ /* 0x000fe40000010000 */
[----:B------:R-:W-:-:S06]  /*1d00*/  WARPGROUP.ARRIVE ;  /* 0x00000000000079c5 */ /* 0x000fcc0000000000 */
[----:B------:R-:W-:Y:S01]  /*1d10*/  HGMMA.64x64x16.F32.BF16 R24, gdesc[UR4], R24, gsb0 ;  /* 0x00e00000041879f0 */ /* 0x000fe20008001818 */
[----:B------:R-:W-:Y:S02]  /*1d20*/  UIADD3 UR4, UR10, 0x6, URZ ;  /* 0x000000060a047890 */ /* 0x000fe4000fffe03f */
[----:B------:R-:W-:Y:S01]  /*1d30*/  UIADD3 UR6, UR9, 0x6, URZ ;  /* 0x0000000609067890 */ /* 0x000fe2000fffe03f */
[----:B------:R-:W-:Y:S01]  /*1d40*/  UMOV UR5, 0x40000040 ;  /* 0x4000004000057882 */ /* 0x000fe20000000000 */
[----:B------:R-:W-:Y:S01]  /*1d50*/  UMOV UR7, 0x40000040 ;  /* 0x4000004000077882 */ /* 0x000fe20000000000 */
[----:B------:R-:W-:Y:S01]  /*1d60*/  UIADD3 UR10, UR10, 0x406, URZ ;  /* 0x000004060a0a7890 */ /* 0x000fe2000fffe03f */
[----:B------:R-:W-:Y:S02]  /*1d70*/  WARPGROUP.DEPBAR.LE gsb0, 0x0 ;  /* 0x00008000000079c5 */ /* 0x000fe40000010000 */
[----:B------:R-:W-:-:S06]  /*1d80*/  WARPGROUP.ARRIVE ;  /* 0x00000000000079c5 */ /* 0x000fcc0000000000 */
[----:B------:R-:W-:Y:S01]  /*1d90*/  HGMMA.64x64x16.F32.BF16 R56, gdesc[UR4], R56, gsb0 ;  /* 0x00e00000043879f0 */ /* 0x000fe20008001838 */
[----:B------:R-:W-:Y:S01]  /*1da0*/  UMOV UR4, UR10 ;  /* 0x0000000a00047c82 */ /* 0x000fe20008000000 */
[----:B------:R-:W-:Y:S01]  /*1db0*/  UMOV UR5, 0x40000040 ;  /* 0x4000004000057882 */ /* 0x000fe20000000000 */
[----:B------:R-:W-:Y:S02]  /*1dc0*/  WARPGROUP.DEPBAR.LE gsb0, 0x0 ;  /* 0x00008000000079c5 */ /* 0x000fe40000010000 */
[----:B------:R-:W-:-:S06]  /*1dd0*/  WARPGROUP.ARRIVE ;  /* 0x00000000000079c5 */ /* 0x000fcc0000000000 */
[----:B------:R-:W-:Y:S03]  /*1de0*/  HGMMA.64x64x16.F32.BF16 R24, gdesc[UR4], R24, gsb0 ;  /* 0x00e00000041879f0 */ /* 0x000fe60008001818 */
[----:B------:R-:W-:Y:S02]  /*1df0*/  WARPGROUP.DEPBAR.LE gsb0, 0x0 ;  /* 0x00008000000079c5 */ /* 0x000fe40000010000 */
[----:B------:R-:W-:Y:S05]  /*1e00*/  @!P1 BRA `(.L_x_27) ;  /* 0x0000000400709947 */ /* 0x000fea0003800000 */
[----:B------:R-:W-:Y:S02]  /*1e10*/  UIADD3 UR9, UR48, 0x1, URZ ;  /* 0x0000000130097890 */ /* 0x000fe4000fffe03f */
[----:B------:R-:W-:Y:S02]  /*1e20*/  IMAD.U32 R3, RZ, RZ, UR48 ;  /* 0x00000030ff037e24 */ /* 0x000fe4000f8e00ff */
[----:B------:R-:W-:-:S04]  /*1e30*/  UISETP.NE.AND UP0, UPT, UR9, 0x4, UPT ;  /* 0x000000040900788c */ /* 0x000fc8000bf05270 */
[----:B------:R-:W-:Y:S02]  /*1e40*/  USEL UR4, URZ, 0x1, UP0 ;  /* 0x000000013f047887 */ /* 0x000fe40008000000 */
[----:B------:R-:W-:Y:S02]  /*1e50*/  USEL UR9, UR9, URZ, UP0 ;  /* 0x0000003f09097287 */ /* 0x000fe40008000000 */
[----:B------:R-:W-:-:S06]  /*1e60*/  ULOP3.LUT UR4, UR43, UR4, URZ, 0x3c, !UPT ;  /* 0x000000042b047292 */ /* 0x000fcc000f8e3c3f */
[----:B------:R-:W-:-:S07]  /*1e70*/  IMAD.U32 R6, RZ, RZ, UR4 ;  /* 0x00000004ff067e24 */ /* 0x000fce000f8e00ff */
.L_x_34:
[----:B------:R-:W-:Y:S05]  /*1e80*/  @!P0 BRA `(.L_x_28) ;  /* 0x0000000000048947 */ /* 0x000fea0003800000 */
[----:B------:R-:W-:Y:S01]  /*1e90*/  BPT.TRAP 0x1 ;  /* 0x000000040000795c */ /* 0x000fe20000300000 */
.L_x_28:
[----:B------:R-:W-:Y:S01]  /*1ea0*/  ULEA UR4, UR9, UR51, 0x3 ;  /* 0x0000003309047291 */ /* 0x000fe2000f8e183f */
[----:B---3--:R-:W-:-:S08]  /*1eb0*/  SHF.L.U32 R4, R6, 0x1f, RZ ;  /* 0x0000001f06047819 */ /* 0x008fd000000006ff */
[----:B------:R1:W3:Y:S01]  /*1ec0*/  SYNCS.PHASECHK.TRANS64.TRYWAIT P1, [UR4], R4 ;  /* 0x00000004ff0075a7 */ /* 0x0002e20008020144 */
[----:B------:R-:W-:Y:S05]  /*1ed0*/  @!P0 BRA `(.L_x_29) ;  /* 0x0000000000048947 */ /* 0x000fea0003800000 */
[----:B------:R-:W-:Y:S01]  /*1ee0*/  BPT.TRAP 0x1 ;  /* 0x000000040000795c */ /* 0x000fe20000300000 */
.L_x_29:
[----:B---3--:R-:W-:Y:S05]  /*1ef0*/  @P1 BRA `(.L_x_30) ;  /* 0x0000000000081947 */ /* 0x008fea0003800000 */
[----:B------:R-:W3:Y:S02]  /*1f00*/  SYNCS.PHASECHK.TRANS64.TRYWAIT P1, [UR4], R4 ;  /* 0x00000004ff0075a7 */ /* 0x000ee40008020144 */
[----:B---3--:R-:W-:Y:S05]  /*1f10*/  @!P1 BRA `(.L_x_31) ;  /* 0x00000064006c9947 */ /* 0x008fea0003800000 */
.L_x_30:
[----:B------:R-:W-:Y:S01]  /*1f20*/  ULEA UR10, UR9, UR8, 0x9 ;  /* 0x00000008090a7291 */ /* 0x000fe2000f8e483f */
[----:B------:R-:W-:Y:S01]  /*1f30*/  WARPGROUP.ARRIVE ;  /* 0x00000000000079c5 */ /* 0x000fe20000000000 */
[----:B------:R-:W-:Y:S01]  /*1f40*/  ULEA UR11, UR9, UR44, 0xb ;  /* 0x0000002c090b7291 */ /* 0x000fe2000f8e583f */
[----:B------:R-:W-:Y:S01]  /*1f50*/  UMOV UR7, 0x40000040 ;  /* 0x4000004000077882 */ /* 0x000fe20000000000 */
[----:B------:R-:W-:Y:S02]  /*1f60*/  UMOV UR5, 0x40000040 ;  /* 0x4000004000057882 */ /* 0x000fe40000000000 */
[----:B------:R-:W-:Y:S01]  /*1f70*/  UIADD3 UR12, UR11, 0x400, URZ ;  /* 0x000004000b0c7890 */ /* 0x000fe2000fffe03f */
[----:B------:R-:W-:Y:S02]  /*1f80*/  UMOV UR6, UR10 ;  /* 0x0000000a00067c82 */ /* 0x000fe40008000000 */
[----:B------:R-:W-:Y:S02]  /*1f90*/  UMOV UR4, UR11 ;  /* 0x0000000b00047c82 */ /* 0x000fe40008000000 */
[----:B------:R-:W-:Y:S01]  /*1fa0*/  HGMMA.64x64x16.F32.BF16 R56, gdesc[UR4], R56, gsb0 ;  /* 0x00e00000043879f0 */ /* 0x000fe20008001838 */
[----:B------:R-:W-:Y:S01]  /*1fb0*/  UMOV UR5, 0x40000040 ;  /* 0x4000004000057882 */ /* 0x000fe20000000000 */
[----:B------:R-:W-:Y:S01]  /*1fc0*/  UMOV UR4, UR12 ;  /* 0x0000000c00047c82 */ /* 0x000fe20008000000 */
[----:B------:R-:W-:Y:S01]  /*1fd0*/  UIADD3 UR12, UR11, 0x402, URZ ;  /* 0x000004020b0c7890 */ /* 0x000fe2000fffe03f */
[----:B------:R-:W-:-:S02]  /*1fe0*/  WARPGROUP.DEPBAR.LE gsb0, 0x0 ;  /* 0x00008000000079c5 */ /* 0x000fc40000010000 */
        /* <DEDUP_REMOVED lines=42> */
[----:B------:R-:W-:Y:S01]  /*2290*/  BPT.TRAP 0x1 ;  /* 0x000000040000795c */ /* 0x000fe20000300000 */
.L_x_32:
[----:B------:R-:W-:-:S13]  /*22a0*/  ISETP.NE.AND P1, PT, R88, RZ, PT ;  /* 0x000000ff5800720c */ /* 0x000fda0003f25270 */
[----:B-1-3--:R-:W-:-:S05]  /*22b0*/  @P1 LEA R4, R3, UR51, 0x3 ;  /* 0x0000003303041c11 */ /* 0x00afca000f8e18ff */
[----:B------:R-:W-:-:S05]  /*22c0*/  @P1 VIADD R4, R4, 0x20 ;  /* 0x0000002004041836 */ /* 0x000fca0000000000 */
[----:B------:R-:W-:-:S04]  /*22d0*/  @P1 PRMT R4, R89, 0x654, R4 ;  /* 0x0000065459041816 */ /* 0x000fc80000000004 */
[----:B------:R1:W-:Y:S01]  /*22e0*/  @P1 SYNCS.ARRIVE.TRANS64.RED.A1T0 RZ, [R4+URZ], RZ ;  /* 0x000000ff04ff19a7 */ /* 0x0003e2000810043f */
[----:B------:R-:W-:-:S13]  /*22f0*/  ISETP.GT.U32.AND P1, PT, R22, 0x1, PT ;  /* 0x000000011600780c */ /* 0x000fda0003f24070 */
[----:B-1----:R-:W-:Y:S05]  /*2300*/  @P1 BRA `(.L_x_33) ;  /* 0x0000000000041947 */ /* 0x002fea0003800000 */
[----:B------:R-:W-:Y:S01]  /*2310*/  BPT.TRAP 0x1 ;  /* 0x000000040000795c */ /* 0x000fe20000300000 */
.L_x_33:
[----:B------:R-:W-:Y:S01]  /*2320*/  UIADD3 UR9, UR9, 0x1, URZ ;  /* 0x0000000109097890 */ /* 0x000fe2000fffe03f */
[C---:B------:R-:W-:Y:S01]  /*2330*/  ISETP.GT.AND P2, PT, R0.reuse, 0x1, PT ;  /* 0x000000010000780c */ /* 0x040fe20003f44270 */
[----:B------:R-:W-:Y:S02]  /*2340*/  VIADD R3, R3, 0x1 ;  /* 0x0000000103037836 */ /* 0x000fe40000000000 */
[----:B------:R-:W-:Y:S01]  /*2350*/  UISETP.NE.AND UP0, UPT, UR9, 0x4, UPT ;  /* 0x000000040900788c */ /* 0x000fe2000bf05270 */
[----:B------:R-:W-:Y:S02]  /*2360*/  VIADD R0, R0, 0xffffffff ;  /* 0xffffffff00007836 */ /* 0x000fe40000000000 */
[C---:B------:R-:W-:Y:S01]  /*2370*/  ISETP.NE.AND P1, PT, R3.reuse, 0x4, PT ;  /* 0x000000040300780c */ /* 0x040fe20003f25270 */
[----:B------:R-:W-:Y:S02]  /*2380*/  USEL UR4, URZ, 0x1, UP0 ;  /* 0x000000013f047887 */ /* 0x000fe40008000000 */
[----:B------:R-:W-:Y:S01]  /*2390*/  USEL UR9, UR9, URZ, UP0 ;  /* 0x0000003f09097287 */ /* 0x000fe20008000000 */
[----:B------:R-:W-:-:S03]  /*23a0*/  SEL R3, R3, RZ, P1 ;  /* 0x000000ff03037207 */ /* 0x000fc60000800000 */
[----:B------:R-:W-:Y:S01]  /*23b0*/  LOP3.LUT R6, R6, UR4, RZ, 0x3c, !PT ;  /* 0x0000000406067c12 */ /* 0x000fe2000f8e3cff */
[----:B------:R-:W-:Y:S07]  /*23c0*/  @P2 BRA `(.L_x_34) ;  /* 0xfffffff800ac2947 */ /* 0x000fee000383ffff */
.L_x_27:
[----:B------:R-:W1:Y:S02]  /*23d0*/  LDC R0, c[0x0][0x28c] ;  /* 0x0000a300ff007b82 */ /* 0x000e640000000800 */
[----:B-1----:R-:W-:-:S13]  /*23e0*/  ISETP.GE.AND P1, PT, R0, 0x1, PT ;  /* 0x000000010000780c */ /* 0x002fda0003f26270 */
[----:B------:R-:W-:Y:S05]  /*23f0*/  @!P1 BRA `(.L_x_35) ;  /* 0x0000000000449947 */ /* 0x000fea0003800000 */
[----:B------:R-:W-:Y:S05]  /*2400*/  @!P0 BRA `(.L_x_36) ;  /* 0x0000000000048947 */ /* 0x000fea0003800000 */
[----:B------:R-:W-:Y:S01]  /*2410*/  BPT.TRAP 0x1 ;  /* 0x000000040000795c */ /* 0x000fe20000300000 */
.L_x_36:
[----:B------:R-:W-:Y:S01]  /*2420*/  ISETP.NE.AND P0, PT, R88, RZ, PT ;  /* 0x000000ff5800720c */ /* 0x000fe20003f05270 */
[----:B------:R-:W-:Y:S01]  /*2430*/  UISETP.LT.AND UP1, UPT, UR49, 0x1, UPT ;  /* 0x000000013100788c */ /* 0x000fe2000bf21270 */
[----:B------:R-:W-:-:S11]  /*2440*/  IMAD.U32 R3, RZ, RZ, UR51 ;  /* 0x00000033ff037e24 */ /* 0x000fd6000f8e00ff */
[----:B------:R-:W-:-:S05]  /*2450*/  VOTEU.ANY UP0, P0 ;  /* 0x00000000003f7886 */ /* 0x000fca0000000100 */
[----:B------:R-:W-:-:S04]  /*2460*/  @UP0 USEL UR4, UR49, 0x1, UP1 ;  /* 0x0000000131040887 */ /* 0x000fc80008800000 */
[----:B------:R-:W-:-:S06]  /*2470*/  @UP0 UIADD3 UR4, UR48, UR49, -UR4 ;  /* 0x0000003130040290 */ /* 0x000fcc000fffe804 */
[----:B------:R-:W-:-:S04]  /*2480*/  IMAD.U32 R0, RZ, RZ, UR4 ;  /* 0x00000004ff007e24 */ /* 0x000fc8000f8e00ff */
[----:B------:R-:W-:-:S05]  /*2490*/  @P0 IMAD.SHL.U32 R0, R0, 0x8, RZ ;  /* 0x0000000800000824 */ /* 0x000fca00078e00ff */
[----:B------:R-:W-:-:S04]  /*24a0*/  @P0 LOP3.LUT R0, R0, 0x18, RZ, 0xc0, !PT ;  /* 0x0000001800000812 */ /* 0x000fc800078ec0ff */
[----:B------:R-:W-:-:S04]  /*24b0*/  @P0 IADD3 R0, R3, 0x20, R0 ;  /* 0x0000002003000810 */ /* 0x000fc80007ffe000 */
[----:B------:R-:W-:-:S04]  /*24c0*/  @P0 PRMT R0, R89, 0x654, R0 ;  /* 0x0000065459000816 */ /* 0x000fc80000000000 */
[----:B------:R1:W-:Y:S01]  /*24d0*/  @P0 SYNCS.ARRIVE.TRANS64.RED.A1T0 RZ, [R0+URZ], RZ ;  /* 0x000000ff00ff09a7 */ /* 0x0003e2000810043f */
[----:B------:R-:W-:-:S13]  /*24e0*/  ISETP.GT.U32.AND P0, PT, R22, 0x1, PT ;  /* 0x000000011600780c */ /* 0x000fda0003f04070 */
[----:B-1----:R-:W-:Y:S05]  /*24f0*/  @P0 BRA `(.L_x_35) ;  /* 0x0000000000040947 */ /* 0x002fea0003800000 */
[----:B------:R-:W-:Y:S01]  /*2500*/  BPT.TRAP 0x1 ;  /* 0x000000040000795c */ /* 0x000fe20000300000 */
.L_x_35:
[----:B------:R-:W-:Y:S01]  /*2510*/  UIADD3 UR4, UR51, 0x200, URZ ;  /* 0x0000020033047890 */ /* 0x000fe2000fffe03f */
[----:B------:R-:W-:Y:S02]  /*2520*/  R2UR UR46, R99 ;  /* 0x00000000632e72ca */ /* 0x000fe400000e0000 */
[----:B------:R-:W-:Y:S01]  /*2530*/  R2UR UR45, R97 ;  /* 0x00000000612d72ca */ /* 0x000fe200000e0000 */
[----:B------:R-:W-:-:S06]  /*2540*/  ULOP3.LUT UP0, URZ, UR4, 0x1bf, URZ, 0xc0, !UPT ;  /* 0x000001bf043f7892 */ /* 0x000fcc000f80c03f */
[----:B------:R-:W-:-:S04]  /*2550*/  PLOP3.LUT P0, PT, PT, PT, UP0, 0x80, 0x0 ;  /* 0x000000000000781c */ /* 0x000fc80003f0f008 */
[----:B------:R-:W-:Y:S02]  /*2560*/  USHF.L.U32 UR46, UR46, 0x8, URZ ;  /* 0x000000082e2e7899 */ /* 0x000fe4000800063f */
[----:B------:R-:W-:-:S07]  /*2570*/  USHF.L.U32 UR45, UR45, 0x6, URZ ;  /* 0x000000062d2d7899 */ /* 0x000fce000800063f */
[----:B------:R-:W-:Y:S05]  /*2580*/  @!P0 BRA `(.L_x_37) ;  /* 0x00000000007c8947 */ /* 0x000fea0003800000 */
[----:B------:R-:W-:Y:S01]  /*2590*/  MOV R23, 0x0 ;  /* 0x0000000000177802 */ /* 0x000fe20000000f00 */
[----:B------:R-:W-:Y:S01]  /*25a0*/  ULDC.64 UR4, c[0x4][0x80] ;  /* 0x0100200000047ab9 */ /* 0x000fe20000000a00 */
[----:B------:R-:W-:Y:S01]  /*25b0*/  ULDC.64 UR6, c[0x4][0x10] ;  /* 0x0100040000067ab9 */ /* 0x000fe20000000a00 */
[----:B---3--:R-:W-:Y:S01]  /*25c0*/  IMAD.U32 R4, RZ, RZ, UR4 ;  /* 0x00000004ff047e24 */ /* 0x008fe2000f8e00ff */
[----:B------:R1:W3:Y:S01]  /*25d0*/  LDC.64 R14, c[0x4][R23] ;  /* 0x01000000170e7b82 */ /* 0x0002e20000000a00 */
[----:B------:R-:W-:Y:S01]  /*25e0*/  IMAD.U32 R5, RZ, RZ, UR5 ;  /* 0x00000005ff057e24 */ /* 0x000fe2000f8e00ff */
[----:B------:R-:W-:Y:S01]  /*25f0*/  ULDC.64 UR4, c[0x4][0x88] ;  /* 0x0100220000047ab9 */ /* 0x000fe20000000a00 */
[----:B------:R-:W-:Y:S01]  /*2600*/  IMAD.U32 R10, RZ, RZ, UR6 ;  /* 0x00000006ff0a7e24 */ /* 0x000fe2000f8e00ff */
[----:B------:R-:W-:Y:S01]  /*2610*/  MOV R13, RZ ;  /* 0x000000ff000d7202 */ /* 0x000fe20000000f00 */
[----:B------:R-:W-:Y:S02]  /*2620*/  IMAD.U32 R6, RZ, RZ, UR4 ;  /* 0x00000004ff067e24 */ /* 0x000fe4000f8e00ff */
[----:B------:R-:W-:-:S02]  /*2630*/  IMAD.U32 R7, RZ, RZ, UR5 ;  /* 0x00000005ff077e24 */ /* 0x000fc4000f8e00ff */
[----:B------:R-:W-:Y:S02]  /*2640*/  IMAD.U32 R11, RZ, RZ, UR7 ;  /* 0x00000007ff0b7e24 */ /* 0x000fe4000f8e00ff */
[----:B------:R-:W-:Y:S02]  /*2650*/  IMAD.MOV.U32 R8, RZ, RZ, 0x70 ;  /* 0x00000070ff087424 */ /* 0x000fe400078e00ff */
[----:B-1----:R-:W-:-:S07]  /*2660*/  IMAD.MOV.U32 R12, RZ, RZ, 0x1 ;  /* 0x00000001ff0c7424 */ /* 0x002fce00078e00ff */
[----:B------:R-:W-:-:S07]  /*2670*/  LEPC R20, `(.L_x_38) ;  /* 0x000000001014794e */ /* 0x000fce0000000000 */
[----:B--23--:R-:W-:Y:S05]  /*2680*/  CALL.ABS.NOINC R14 ;  /* 0x000000000e007343 */ /* 0x00cfea0003c00000 */
.L_x_38:
[----:B------:R1:W2:Y:S01]  /*2690*/  LDC.64 R14, c[0x4][R23] ;  /* 0x01000000170e7b82 */ /* 0x0002a20000000a00 */
[----:B------:R-:W-:Y:S01]  /*26a0*/  ULDC.64 UR4, c[0x4][0x80] ;  /* 0x0100200000047ab9 */ /* 0x000fe20000000a00 */
[----:B------:R-:W-:Y:S01]  /*26b0*/  ULDC.64 UR6, c[0x4][0x10] ;  /* 0x0100040000067ab9 */ /* 0x000fe20000000a00 */
[----:B------:R-:W-:Y:S02]  /*26c0*/  IMAD.U32 R4, RZ, RZ, UR4 ;  /* 0x00000004ff047e24 */ /* 0x000fe4000f8e00ff */
        /* <DEDUP_REMOVED lines=8> */
[----:B-1----:R-:W-:-:S07]  /*2750*/  IMAD.MOV.U32 R13, RZ, RZ, RZ ;  /* 0x000000ffff0d7224 */ /* 0x002fce00078e00ff */
[----:B------:R-:W-:-:S07]  /*2760*/  LEPC R20, `(.L_x_37) ;  /* 0x000000001014794e */ /* 0x000fce0000000000 */
[----:B--2---:R-:W-:Y:S05]  /*2770*/  CALL.ABS.NOINC R14 ;  /* 0x000000000e007343 */ /* 0x004fea0003c00000 */
.L_x_37:
[----:B---3--:R-:W1:Y:S01]  /*2780*/  LDC R4, c[0x0][0x288] ;  /* 0x0000a200ff047b82 */ /* 0x008e620000000800 */
[----:B------:R-:W-:Y:S01]  /*2790*/  ULDC.64 UR4, c[0x0][0x590] ;  /* 0x0001640000047ab9 */ /* 0x000fe20000000a00 */
[----:B------:R-:W-:Y:S01]  /*27a0*/  SHF.R.U32.HI R0, RZ, 0x2, R18 ;  /* 0x00000002ff007819 */ /* 0x000fe20000011612 */
[----:B------:R-:W-:Y:S01]  /*27b0*/  IMAD.U32 R103, RZ, RZ, UR4 ;  /* 0x00000004ff677e24 */ /* 0x000fe2000f8e00ff */
[----:B------:R-:W-:Y:S01]  /*27c0*/  LOP3.LUT R6, R18, 0xe0, RZ, 0xc0, !PT ;  /* 0x000000e012067812 */ /* 0x000fe200078ec0ff */
[----:B------:R-:W-:Y:S01]  /*27d0*/  IMAD.U32 R104, RZ, RZ, UR5 ;  /* 0x00000005ff687e24 */ /* 0x000fe2000f8e00ff */
[----:B------:R-:W-:Y:S01]  /*27e0*/  LOP3.LUT R7, R0, 0x7, RZ, 0xc0, !PT ;  /* 0x0000000700077812 */ /* 0x000fe200078ec0ff */
[----:B------:R-:W-:Y:S01]  /*27f0*/  ULDC UR4, c[0x0][0x284] ;  /* 0x0000a10000047ab9 */ /* 0x000fe20000000800 */
[----:B------:R-:W-:Y:S02]  /*2800*/  ISETP.NE.U32.AND P0, PT, R103, RZ, PT ;  /* 0x000000ff6700720c */ /* 0x000fe40003f05070 */
[----:B------:R-:W-:-:S02]  /*2810*/  LOP3.LUT R3, R18, 0x3, RZ, 0xc0, !PT ;  /* 0x0000000312037812 */ /* 0x000fc400078ec0ff */
[----:B------:R-:W-:Y:S02]  /*2820*/  ISETP.NE.AND.EX P0, PT, R104, RZ, PT, P0 ;  /* 0x000000ff6800720c */ /* 0x000fe40003f05300 */
[----:B------:R-:W-:-:S04]  /*2830*/  SHF.R.U32.HI R0, RZ, 0x1, R6 ;  /* 0x00000001ff007819 */ /* 0x000fc80000011606 */
[----:B------:R-:W-:-:S05]  /*2840*/  IADD3 R0, -R0, UR4, -R7 ;  /* 0x0000000400007c10 */ /* 0x000fca000fffe907 */
[----:B------:R-:W-:Y:S02]  /*2850*/  IMAD R99, R99, -0x100, R0 ;  /* 0xffffff0063637824 */ /* 0x000fe400078e0200 */
[----:B-1----:R-:W-:-:S04]  /*2860*/  IMAD R4, R3, -0x2, R4 ;  /* 0xfffffffe03047824 */ /* 0x002fc800078e0204 */
[----:B------:R-:W-:Y:S01]  /*2870*/  IMAD R97, R97, -0x40, R4 ;  /* 0xffffffc061617824 */ /* 0x000fe200078e0204 */
[----:B------:R-:W-:Y:S06]  /*2880*/  @!P0 BRA `(.L_x_39) ;  /* 0x0000000000548947 */ /* 0x000fec0003800000 */
[----:B------:R-:W-:Y:S02]  /*2890*/  ULDC.64 UR4, c[0x0][0x588] ;  /* 0x0001620000047ab9 */ /* 0x000fe40000000a00 */
[----:B------:R-:W-:-:S04]  /*28a0*/  ISETP.NE.U32.AND P1, PT, RZ, UR4, PT ;  /* 0x00000004ff007c0c */ /* 0x000fc8000bf25070 */
[----:B------:R-:W-:-:S13]  /*28b0*/  ISETP.NE.AND.EX P1, PT, RZ, UR5, PT, P1 ;  /* 0x00000005ff007c0c */ /* 0x000fda000bf25310 */
[----:B------:R-:W-:Y:S05]  /*28c0*/  @!P1 BRA `(.L_x_40) ;  /* 0x0000000000289947 */ /* 0x000fea0003800000 */
[----:B------:R-:W1:Y:S01]  /*28d0*/  LDC.64 R4, c[0x0][0x588] ;  /* 0x00016200ff047b82 */ /* 0x000e620000000a00 */
[----:B------:R-:W-:-:S04]  /*28e0*/  IMAD R3, R103, UR47, RZ ;  /* 0x0000002f67037c24 */ /* 0x000fc8000f8e02ff */
[----:B-1----:R-:W-:-:S05]  /*28f0*/  IMAD.WIDE R4, R3, 0x4, R4 ;  /* 0x0000000403047825 */ /* 0x002fca00078e0204 */
[----:B------:R-:W3:Y:S01]  /*2900*/  LDG.E R92, desc[UR52][R4.64] ;  /* 0x00000034045c7981 */ /* 0x000ee2000c1e1900 */
[----:B------:R-:W-:Y:S02]  /*2910*/  IMAD.MOV.U32 R90, RZ, RZ, 0x1 ;  /* 0x00000001ff5a7424 */ /* 0x000fe400078e00ff */
[----:B------:R-:W-:Y:S02]  /*2920*/  IMAD.MOV.U32 R94, RZ, RZ, 0x1 ;  /* 0x00000001ff5e7424 */ /* 0x000fe400078e00ff */
[----:B------:R-:W-:Y:S02]  /*2930*/  IMAD.MOV.U32 R96, RZ, RZ, 0x1 ;  /* 0x00000001ff607424 */ /* 0x000fe400078e00ff */
[--C-:B---3--:R-:W-:Y:S02]  /*2940*/  IMAD.MOV.U32 R95, RZ, RZ, R92.reuse ;  /* 0x000000ffff5f7224 */ /* 0x108fe400078e005c */
[----:B------:R-:W-:Y:S01]  /*2950*/  IMAD.MOV.U32 R98, RZ, RZ, R92 ;  /* 0x000000ffff627224 */ /* 0x000fe200078e005c */
[----:B------:R-:W-:Y:S06]  /*2960*/  BRA `(.L_x_39) ;  /* 0x00000000001c7947 */ /* 0x000fec0003800000 */
.L_x_40:
[----:B------:R-:W-:Y:S01]  /*2970*/  ULDC UR4, c[0x0][0x580] ;  /* 0x0001600000047ab9 */ /* 0x000fe20000000800 */
[----:B------:R-:W-:Y:S01]  /*2980*/  IMAD.MOV.U32 R90, RZ, RZ, 0x1 ;  /* 0x00000001ff5a7424 */ /* 0x000fe200078e00ff */
[----:B------:R-:W-:Y:S01]  /*2990*/  MOV R96, 0x1 ;  /* 0x0000000100607802 */ /* 0x000fe20000000f00 */
[----:B------:R-:W-:Y:S02]  /*29a0*/  IMAD.MOV.U32 R94, RZ, RZ, 0x1 ;  /* 0x00000001ff5e7424 */ /* 0x000fe400078e00ff */
[----:B------:R-:W-:Y:S02]  /*29b0*/  IMAD.U32 R92, RZ, RZ, UR4 ;  /* 0x00000004ff5c7e24 */ /* 0x000fe4000f8e00ff */
[----:B------:R-:W-:Y:S02]  /*29c0*/  IMAD.U32 R95, RZ, RZ, UR4 ;  /* 0x00000004ff5f7e24 */ /* 0x000fe4000f8e00ff */
[----:B------:R-:W-:-:S07]  /*29d0*/  IMAD.U32 R98, RZ, RZ, UR4 ;  /* 0x00000004ff627e24 */ /* 0x000fce000f8e00ff */
.L_x_39:
[----:B------:R-:W1:Y:S02]  /*29e0*/  LDC.64 R8, c[0x0][0x5b0] ;  /* 0x00016c00ff087b82 */ /* 0x000e640000000a00 */
[----:B-1----:R-:W-:-:S04]  /*29f0*/  ISETP.NE.U32.AND P1, PT, R8, RZ, PT ;  /* 0x000000ff0800720c */ /* 0x002fc80003f25070 */
[----:B------:R-:W-:-:S13]  /*2a00*/  ISETP.NE.AND.EX P1, PT, R9, RZ, PT, P1 ;  /* 0x000000ff0900720c */ /* 0x000fda0003f25310 */
[----:B------:R-:W-:Y:S05]  /*2a10*/  @!P1 BRA `(.L_x_41) ;  /* 0x00000000002c9947 */ /* 0x000fea0003800000 */
[----:B------:R-:W-:Y:S02]  /*2a20*/  ULDC.64 UR4, c[0x0][0x5a8] ;  /* 0x00016a0000047ab9 */ /* 0x000fe40000000a00 */
[----:B------:R-:W-:-:S04]  /*2a30*/  ISETP.NE.U32.AND P1, PT, RZ, UR4, PT ;  /* 0x00000004ff007c0c */ /* 0x000fc8000bf25070 */
[----:B------:R-:W-:-:S13]  /*2a40*/  ISETP.NE.AND.EX P1, PT, RZ, UR5, PT, P1 ;  /* 0x00000005ff007c0c */ /* 0x000fda000bf25310 */
[----:B------:R-:W-:Y:S05]  /*2a50*/  @!P1 BRA `(.L_x_42) ;  /* 0x0000000000149947 */ /* 0x000fea0003800000 */
[----:B------:R-:W1:Y:S01]  /*2a60*/  LDC.64 R4, c[0x0][0x5a8] ;  /* 0x00016a00ff047b82 */ /* 0x000e620000000a00 */
[----:B------:R-:W-:-:S04]  /*2a70*/  IMAD R3, R8, UR47, RZ ;  /* 0x0000002f08037c24 */ /* 0x000fc8000f8e02ff */
[----:B-1----:R-:W-:-:S05]  /*2a80*/  IMAD.WIDE R4, R3, 0x4, R4 ;  /* 0x0000000403047825 */ /* 0x002fca00078e0204 */
[----:B--2---:R1:W5:Y:S01]  /*2a90*/  LDG.E R93, desc[UR52][R4.64] ;  /* 0x00000034045d7981 */ /* 0x004362000c1e1900 */
[----:B------:R-:W-:Y:S05]  /*2aa0*/  BRA `(.L_x_41) ;  /* 0x0000000000087947 */ /* 0x000fea0003800000 */
.L_x_42:
[----:B------:R-:W-:Y:S02]  /*2ab0*/  ULDC UR4, c[0x0][0x5a0] ;  /* 0x0001680000047ab9 */ /* 0x000fe40000000800 */
[----:B--2---:R-:W-:-:S07]  /*2ac0*/  IMAD.U32 R93, RZ, RZ, UR4 ;  /* 0x00000004ff5d7e24 */ /* 0x004fce000f8e00ff */
.L_x_41:
[----:B------:R-:W3:Y:S01]  /*2ad0*/  LDC.64 R10, c[0x0][0x5c0] ;  /* 0x00017000ff0a7b82 */ /* 0x000ee20000000a00 */
[----:B------:R-:W-:Y:S01]  /*2ae0*/  ULDC.64 UR4, c[0x0][0x588] ;  /* 0x0001620000047ab9 */ /* 0x000fe20000000a00 */
[----:B------:R-:W-:Y:S01]  /*2af0*/  ISETP.EQ.U32.AND P3, PT, R103, RZ, PT ;  /* 0x000000ff6700720c */ /* 0x000fe20003f62070 */
[----:B-1----:R-:W-:Y:S01]  /*2b00*/  IMAD.MOV.U32 R4, RZ, RZ, 0x1 ;  /* 0x00000001ff047424 */ /* 0x002fe200078e00ff */
[----:B------:R-:W-:Y:S01]  /*2b10*/  ISETP.NE.U32.AND P1, PT, RZ, UR4, PT ;  /* 0x00000004ff007c0c */ /* 0x000fe2000bf25070 */
[----:B------:R-:W-:Y:S01]  /*2b20*/  IMAD.MOV.U32 R3, RZ, RZ, 0x1 ;  /* 0x00000001ff037424 */ /* 0x000fe200078e00ff */
[----:B------:R-:W-:Y:S02]  /*2b30*/  LOP3.LUT P4, RZ, R96, 0xff, RZ, 0xc0, !PT ;  /* 0x000000ff60ff7812 */ /* 0x000fe4000788c0ff */
[----:B------:R-:W1:Y:S01]  /*2b40*/  LDC R12, c[0x0][0x5c8] ;  /* 0x00017200ff0c7b82 */ /* 0x000e620000000800 */
[----:B------:R-:W-:Y:S02]  /*2b50*/  ISETP.NE.AND.EX P1, PT, RZ, UR5, PT, P1 ;  /* 0x00000005ff007c0c */ /* 0x000fe4000bf25310 */
[----:B------:R-:W-:-:S02]  /*2b60*/  FSEL R5, R98, R95, !P4 ;  /* 0x0000005f62057208 */ /* 0x000fc40006000000 */
[----:B------:R-:W-:Y:S02]  /*2b70*/  ISETP.EQ.OR.EX P3, PT, R104, RZ, !P1, P3 ;  /* 0x000000ff6800720c */ /* 0x000fe40004f62730 */
[----:B------:R-:W-:Y:S02]  /*2b80*/  PLOP3.LUT P1, PT, P1, PT, PT, 0x8, 0x0 ;  /* 0x000000000000781c */ /* 0x000fe40000f2e170 */
[C---:B------:R-:W-:Y:S02]  /*2b90*/  FSEL R95, R92.reuse, R95, !P0 ;  /* 0x0000005f5c5f7208 */ /* 0x040fe40004000000 */
[----:B------:R-:W-:Y:S02]  /*2ba0*/  FSEL R0, R92, R5, !P0 ;  /* 0x000000055c007208 */ /* 0x000fe40004000000 */
[----:B---3--:R-:W-:-:S04]  /*2bb0*/  ISETP.NE.U32.AND P2, PT, R10, RZ, PT ;  /* 0x000000ff0a00720c */ /* 0x008fc80003f45070 */
[----:B------:R-:W-:-:S04]  /*2bc0*/  ISETP.NE.AND.EX P2, PT, R11, RZ, PT, P2 ;  /* 0x000000ff0b00720c */ /* 0x000fc80003f45320 */
[----:B-1----:R-:W-:Y:S01]  /*2bd0*/  FSEL R12, R12, RZ, !P2 ;  /* 0x000000ff0c0c7208 */ /* 0x002fe20005000000 */
[----:B------:R-:W-:Y:S08]  /*2be0*/  @!P3 BRA `(.L_x_43) ;  /* 0x000000000040b947 */ /* 0x000ff00003800000 */
[----:B------:R-:W-:Y:S04]  /*2bf0*/  BSSY B0, `(.L_x_44) ;  /* 0x000000e000007945 */ /* 0x000fe80003800000 */
[----:B------:R-:W-:Y:S05]  /*2c00*/  @!P0 BRA `(.L_x_45) ;  /* 0x0000000000248947 */ /* 0x000fea0003800000 */
[----:B------:R-:W-:Y:S02]  /*2c10*/  LOP3.LUT P4, RZ, R94, 0xff, RZ, 0xc0, !PT ;  /* 0x000000ff5eff7812 */ /* 0x000fe4000788c0ff */
[----:B------:R-:W-:Y:S02]  /*2c20*/  PLOP3.LUT P3, PT, P1, PT, PT, 0x80, 0x0 ;  /* 0x000000000000781c */ /* 0x000fe40000f6f070 */
[----:B------:R-:W-:-:S09]  /*2c30*/  PRMT R96, RZ, 0x7610, R96 ;  /* 0x00007610ff607816 */ /* 0x000fd20000000060 */
[----:B------:R-:W-:Y:S05]  /*2c40*/  @!P4 BRA `(.L_x_46) ;  /* 0x000000000020c947 */ /* 0x000fea0003800000 */
[----:B------:R-:W-:Y:S01]  /*2c50*/  FSETP.EQ.AND P3, PT, R92, RZ, PT ;  /* 0x000000ff5c00720b */ /* 0x000fe20003f62000 */
[----:B------:R-:W-:Y:S01]  /*2c60*/  IMAD.MOV.U32 R95, RZ, RZ, R92 ;  /* 0x000000ffff5f7224 */ /* 0x000fe200078e005c */
[----:B------:R-:W-:Y:S01]  /*2c70*/  PRMT R96, R94, 0x7610, R96 ;  /* 0x000076105e607816 */ /* 0x000fe20000000060 */
[----:B------:R-:W-:Y:S01]  /*2c80*/  IMAD.MOV.U32 R0, RZ, RZ, R92 ;  /* 0x000000ffff007224 */ /* 0x000fe200078e005c */
[----:B------:R-:W-:Y:S09]  /*2c90*/  BRA `(.L_x_46) ;  /* 0x00000000000c7947 */ /* 0x000ff20003800000 */
.L_x_45:
[----:B------:R-:W-:Y:S01]  /*2ca0*/  FSETP.EQ.AND P3, PT, R92, RZ, PT ;  /* 0x000000ff5c00720b */ /* 0x000fe20003f62000 */
[--C-:B------:R-:W-:Y:S02]  /*2cb0*/  IMAD.MOV.U32 R95, RZ, RZ, R92.reuse ;  /* 0x000000ffff5f7224 */ /* 0x100fe400078e005c */
[----:B------:R-:W-:-:S10]  /*2cc0*/  IMAD.MOV.U32 R0, RZ, RZ, R92 ;  /* 0x000000ffff007224 */ /* 0x000fd400078e005c */
.L_x_46:
[----:B------:R-:W-:Y:S05]  /*2cd0*/  BSYNC B0 ;  /* 0x0000000000007941 */ /* 0x000fea0003800000 */
.L_x_44:
[----:B------:R-:W-:-:S07]  /*2ce0*/  SEL R4, RZ, 0x1, P3 ;  /* 0x00000001ff047807 */ /* 0x000fce0001800000 */
.L_x_43:
[----:B------:R-:W-:Y:S04]  /*2cf0*/  BSSY B0, `(.L_x_47) ;  /* 0x000000f000007945 */ /* 0x000fe80003800000 */
[----:B------:R-:W-:Y:S05]  /*2d00*/  @!P0 BRA `(.L_x_48) ;  /* 0x0000000000288947 */ /* 0x000fea0003800000 */
[----:B------:R-:W-:Y:S02]  /*2d10*/  LOP3.LUT P0, RZ, R90, 0xff, RZ, 0xc0, !PT ;  /* 0x000000ff5aff7812 */ /* 0x000fe4000780c0ff */
[----:B------:R-:W-:Y:S02]  /*2d20*/  PRMT R94, RZ, 0x7610, R94 ;  /* 0x00007610ff5e7816 */ /* 0x000fe4000000005e */
[----:B------:R-:W-:-:S09]  /*2d30*/  PRMT R96, RZ, 0x7610, R96 ;  /* 0x00007610ff607816 */ /* 0x000fd20000000060 */
[----:B------:R-:W-:Y:S05]  /*2d40*/  @!P0 BRA `(.L_x_49) ;  /* 0x0000000000248947 */ /* 0x000fea0003800000 */
[----:B------:R-:W-:Y:S01]  /*2d50*/  FSETP.EQ.AND P1, PT, R92, RZ, PT ;  /* 0x000000ff5c00720b */ /* 0x000fe20003f22000 */
[----:B------:R-:W-:Y:S01]  /*2d60*/  IMAD.MOV.U32 R95, RZ, RZ, R92 ;  /* 0x000000ffff5f7224 */ /* 0x000fe200078e005c */
[C---:B------:R-:W-:Y:S01]  /*2d70*/  PRMT R94, R90.reuse, 0x7610, R94 ;  /* 0x000076105a5e7816 */ /* 0x040fe2000000005e */
[----:B------:R-:W-:Y:S01]  /*2d80*/  IMAD.MOV.U32 R0, RZ, RZ, R92 ;  /* 0x000000ffff007224 */ /* 0x000fe200078e005c */
[----:B------:R-:W-:Y:S01]  /*2d90*/  PRMT R96, R90, 0x7610, R96 ;  /* 0x000076105a607816 */ /* 0x000fe20000000060 */
[----:B------:R-:W-:Y:S08]  /*2da0*/  BRA `(.L_x_49) ;  /* 0x00000000000c7947 */ /* 0x000ff00003800000 */
.L_x_48:
[----:B------:R-:W-:Y:S01]  /*2db0*/  FSETP.EQ.AND P1, PT, R92, RZ, PT ;  /* 0x000000ff5c00720b */ /* 0x000fe20003f22000 */
[--C-:B------:R-:W-:Y:S02]  /*2dc0*/  IMAD.MOV.U32 R95, RZ, RZ, R92.reuse ;  /* 0x000000ffff5f7224 */ /* 0x100fe400078e005c */
[----:B------:R-:W-:-:S10]  /*2dd0*/  IMAD.MOV.U32 R0, RZ, RZ, R92 ;  /* 0x000000ffff007224 */ /* 0x000fd400078e005c */
.L_x_49:
[----:B------:R-:W-:Y:S05]  /*2de0*/  BSYNC B0 ;  /* 0x0000000000007941 */ /* 0x000fea0003800000 */
.L_x_47:
[----:B------:R-:W-:Y:S01]  /*2df0*/  PRMT R8, R4, 0x9910, RZ ;  /* 0x0000991004087816 */ /* 0x000fe200000000ff */
[--C-:B------:R-:W-:Y:S01]  /*2e00*/  IMAD.MOV.U32 R14, RZ, RZ, R12.reuse ;  /* 0x000000ffff0e7224 */ /* 0x100fe200078e000c */
[----:B------:R-:W-:Y:S01]  /*2e10*/  LOP3.LUT R91, R91, 0x1, RZ, 0x3c, !PT ;  /* 0x000000015b5b7812 */ /* 0x000fe200078e3cff */
[--C-:B------:R-:W-:Y:S02]  /*2e20*/  IMAD.MOV.U32 R100, RZ, RZ, R12.reuse ;  /* 0x000000ffff647224 */ /* 0x100fe400078e000c */
[----:B------:R-:W-:Y:S01]  /*2e30*/  IMAD.MOV.U32 R20, RZ, RZ, R12 ;  /* 0x000000ffff147224 */ /* 0x000fe200078e000c */
[----:B------:R-:W-:Y:S06]  /*2e40*/  @!P2 BRA `(.L_x_50) ;  /* 0x000000000080a947 */ /* 0x000fec0003800000 */
[----:B------:R-:W1:Y:S01]  /*2e50*/  LDC.64 R12, c[0x0][0x5d0] ;  /* 0x00017400ff0c7b82 */ /* 0x000e620000000a00 */
[----:B------:R-:W-:Y:S01]  /*2e60*/  SHF.R.U32.HI R6, RZ, 0x5, R6 ;  /* 0x00000005ff067819 */ /* 0x000fe20000011606 */
[----:B------:R-:W-:Y:S01]  /*2e70*/  USHF.R.S32.HI UR4, URZ, 0x1f, UR47 ;  /* 0x0000001f3f047899 */ /* 0x000fe2000801142f */
[----:B------:R-:W-:-:S03]  /*2e80*/  ISETP.GE.AND P0, PT, R97, 0x1, PT ;  /* 0x000000016100780c */ /* 0x000fc60003f06270 */
[----:B------:R-:W-:Y:S01]  /*2e90*/  IMAD.SHL.U32 R4, R6, 0x10, RZ ;  /* 0x0000001006047824 */ /* 0x000fe200078e00ff */
[C---:B------:R-:W-:Y:S02]  /*2ea0*/  ISETP.LT.OR P4, PT, R99.reuse, 0x1, !P0 ;  /* 0x000000016300780c */ /* 0x040fe40004781670 */
[C---:B------:R-:W-:Y:S02]  /*2eb0*/  ISETP.LT.OR P3, PT, R99.reuse, 0x81, !P0 ;  /* 0x000000816300780c */ /* 0x040fe40004761670 */
[----:B------:R-:W-:Y:S02]  /*2ec0*/  LOP3.LUT R4, R4, 0xfffffff0, R7, 0xe2, !PT ;  /* 0xfffffff004047812 */ /* 0x000fe400078ee207 */
[C---:B------:R-:W-:Y:S02]  /*2ed0*/  ISETP.LT.OR P2, PT, R99.reuse, 0x9, !P0 ;  /* 0x000000096300780c */ /* 0x040fe40004741670 */
[----:B------:R-:W-:Y:S02]  /*2ee0*/  IADD3 R4, R4, UR46, RZ ;  /* 0x0000002e04047c10 */ /* 0x000fe4000fffe0ff */
[----:B------:R-:W-:-:S02]  /*2ef0*/  ISETP.LT.OR P0, PT, R99, 0x89, !P0 ;  /* 0x000000896300780c */ /* 0x000fc40004701670 */
[--C-:B------:R-:W-:Y:S01]  /*2f00*/  SHF.R.S32.HI R5, RZ, 0x1f, R4.reuse ;  /* 0x0000001fff057819 */ /* 0x100fe20000011404 */
[C---:B-1----:R-:W-:Y:S02]  /*2f10*/  IMAD R6, R12.reuse, UR4, RZ ;  /* 0x000000040c067c24 */ /* 0x042fe4000f8e02ff */
[----:B------:R-:W-:-:S04]  /*2f20*/  IMAD.WIDE.U32 R4, R12, UR47, R4 ;  /* 0x0000002f0c047c25 */ /* 0x000fc8000f8e0004 */
[----:B------:R-:W-:Y:S01]  /*2f30*/  IMAD R7, R13, UR47, R6 ;  /* 0x0000002f0d077c24 */ /* 0x000fe2000f8e0206 */
[----:B------:R-:W-:-:S03]  /*2f40*/  LEA R6, P5, R4, R10, 0x1 ;  /* 0x0000000a04067211 */ /* 0x000fc600078a08ff */
[----:B------:R-:W-:-:S05]  /*2f50*/  IMAD.IADD R5, R5, 0x1, R7 ;  /* 0x0000000105057824 */ /* 0x000fca00078e0207 */
[----:B------:R-:W-:-:S05]  /*2f60*/  LEA.HI.X R7, R4, R11, R5, 0x1, P5 ;  /* 0x0000000b04077211 */ /* 0x000fca00028f0c05 */
[----:B------:R-:W3:Y:S04]  /*2f70*/  @!P4 LDG.E.U16 R10, desc[UR52][R6.64] ;  /* 0x00000034060ac981 */ /* 0x000ee8000c1e1500 */
[----:B------:R-:W4:Y:S04]  /*2f80*/  @!P3 LDG.E.U16 R4, desc[UR52][R6.64+0x100] ;  /* 0x000100340604b981 */ /* 0x000f28000c1e1500 */
[----:B------:R-:W2:Y:S04]  /*2f90*/  @!P2 LDG.E.U16 R5, desc[UR52][R6.64+0x10] ;  /* 0x000010340605a981 */ /* 0x000ea8000c1e1500 */
[----:B------:R-:W2:Y:S01]  /*2fa0*/  @!P0 LDG.E.U16 R9, desc[UR52][R6.64+0x110] ;  /* 0x0001103406098981 */ /* 0x000ea2000c1e1500 */
[----:B------:R-:W-:-:S02]  /*2fb0*/  IMAD.MOV.U32 R100, RZ, RZ, RZ ;  /* 0x000000ffff647224 */ /* 0x000fc400078e00ff */
[----:B------:R-:W-:Y:S01]  /*2fc0*/  IMAD.MOV.U32 R12, RZ, RZ, RZ ;  /* 0x000000ffff0c7224 */ /* 0x000fe200078e00ff */
[----:B---3--:R-:W-:Y:S02]  /*2fd0*/  @!P4 PRMT R100, R10, 0x5410, RZ ;  /* 0x000054100a64c816 */ /* 0x008fe400000000ff */
[----:B----4-:R-:W-:Y:S02]  /*2fe0*/  @!P3 PRMT R12, R4, 0x5410, RZ ;  /* 0x00005410040cb816 */ /* 0x010fe400000000ff */
[----:B--2---:R-:W-:Y:S02]  /*2ff0*/  @!P2 PRMT R100, R100, 0x5410, R5 ;  /* 0x000054106464a816 */ /* 0x004fe40000000005 */
[----:B------:R-:W-:-:S03]  /*3000*/  @!P0 PRMT R12, R12, 0x5410, R9 ;  /* 0x000054100c0c8816 */ /* 0x000fc60000000009 */
[C---:B------:R-:W-:Y:S01]  /*3010*/  IMAD.U32 R20, R100.reuse, 0x10000, RZ ;  /* 0x0001000064147824 */ /* 0x040fe200078e00ff */
[----:B------:R-:W-:Y:S01]  /*3020*/  LOP3.LUT R100, R100, 0xffff0000, RZ, 0xc0, !PT ;  /* 0xffff000064647812 */ /* 0x000fe200078ec0ff */
[C---:B------:R-:W-:Y:S01]  /*3030*/  IMAD.U32 R14, R12.reuse, 0x10000, RZ ;  /* 0x000100000c0e7824 */ /* 0x040fe200078e00ff */
[----:B------:R-:W-:-:S07]  /*3040*/  LOP3.LUT R12, R12, 0xffff0000, RZ, 0xc0, !PT ;  /* 0xffff00000c0c7812 */ /* 0x000fce00078ec0ff */
.L_x_50:
[----:B------:R-:W-:Y:S01]  /*3050*/  ISETP.NE.AND P0, PT, R8, RZ, PT ;  /* 0x000000ff0800720c */ /* 0x000fe20003f05270 */
[----:B------:R-:W-:Y:S01]  /*3060*/  BSSY B0, `(.L_x_51) ;  /* 0x0000028000007945 */ /* 0x000fe20003800000 */
[----:B------:R-:W-:Y:S01]  /*3070*/  IMAD.MOV.U32 R13, RZ, RZ, RZ ;  /* 0x000000ffff0d7224 */ /* 0x000fe200078e00ff */
[----:B------:R-:W-:Y:S02]  /*3080*/  CS2R R6, SRZ ;  /* 0x0000000000067805 */ /* 0x000fe4000001ff00 */
[----:B------:R-:W-:Y:S02]  /*3090*/  CS2R R4, SRZ ;  /* 0x0000000000047805 */ /* 0x000fe4000001ff00 */
[----:B------:R-:W-:Y:S02]  /*30a0*/  CS2R R10, SRZ ;  /* 0x00000000000a7805 */ /* 0x000fe4000001ff00 */
[----:B------:R-:W-:-:S04]  /*30b0*/  CS2R R8, SRZ ;  /* 0x0000000000087805 */ /* 0x000fc8000001ff00 */
[----:B------:R-:W-:Y:S05]  /*30c0*/  @!P0 BRA `(.L_x_52) ;  /* 0x0000000000848947 */ /* 0x000fea0003800000 */
[----:B------:R-:W-:-:S13]  /*30d0*/  ISETP.NE.AND P2, PT, R102, 0x3, PT ;  /* 0x000000036600780c */ /* 0x000fda0003f45270 */
[----:B------:R-:W-:Y:S05]  /*30e0*/  @!P2 BRA `(.L_x_53) ;  /* 0x000000000004a947 */ /* 0x000fea0003800000 */
[----:B------:R-:W-:Y:S01]  /*30f0*/  BPT.TRAP 0x1 ;  /* 0x000000040000795c */ /* 0x000fe20000300000 */
.L_x_53:
[----:B------:R-:W-:Y:S01]  /*3100*/  SHF.L.U32 R4, R91, 0x1f, RZ ;  /* 0x0000001f5b047819 */ /* 0x000fe200000006ff */
[----:B------:R-:W-:Y:S01]  /*3110*/  BSSY B1, `(.L_x_54) ;  /* 0x0000005000017945 */ /* 0x000fe20003800000 */
[----:B------:R-:W-:Y:S02]  /*3120*/  IMAD.MOV.U32 R13, RZ, RZ, 0x1 ;  /* 0x00000001ff0d7424 */ /* 0x000fe400078e00ff */
[----:B------:R-:W1:Y:S01]  /*3130*/  SYNCS.PHASECHK.TRANS64.TRYWAIT P2, [UR51+0x40], R4 ;  /* 0x00004004ff0075a7 */ /* 0x000e620008040173 */
[----:B------:R-:W-:Y:S01]  /*3140*/  IMAD.MOV.U32 R6, RZ, RZ, RZ ;  /* 0x000000ffff067224 */ /* 0x000fe200078e00ff */
[----:B-1----:R-:W-:Y:S06]  /*3150*/  @!P2 BRA `(.L_x_55) ;  /* 0x0000005000f4a947 */ /* 0x002fec0003800000 */
.L_x_170:
[----:B------:R-:W-:Y:S05]  /*3160*/  BSYNC B1 ;  /* 0x0000000000017941 */ /* 0x000fea0003800000 */
.L_x_54:
[----:B-1----:R-:W-:Y:S02]  /*3170*/  CS2R R4, SRZ ;  /* 0x0000000000047805 */ /* 0x002fe4000001ff00 */
[----:B------:R-:W-:Y:S02]  /*3180*/  CS2R R10, SRZ ;  /* 0x00000000000a7805 */ /* 0x000fe4000001ff00 */
[----:B------:R-:W-:Y:S01]  /*3190*/  CS2R R8, SRZ ;  /* 0x0000000000087805 */ /* 0x000fe2000001ff00 */
[----:B------:R-:W-:Y:S06]  /*31a0*/  @P1 BRA `(.L_x_52) ;  /* 0x00000000004c1947 */ /* 0x000fec0003800000 */
[C---:B------:R-:W-:Y:S01]  /*31b0*/  IMAD.SHL.U32 R4, R18.reuse, 0x10, RZ ;  /* 0x0000001012047824 */ /* 0x040fe200078e00ff */
[----:B------:R-:W-:Y:S01]  /*31c0*/  SHF.R.U32.HI R7, RZ, 0x1, R18 ;  /* 0x00000001ff077819 */ /* 0x000fe20000011612 */
[C---:B------:R-:W-:Y:S01]  /*31d0*/  IMAD.SHL.U32 R5, R18.reuse, 0x20, RZ ;  /* 0x0000002012057824 */ /* 0x040fe200078e00ff */
[C---:B------:R-:W-:Y:S01]  /*31e0*/  LOP3.LUT P2, RZ, R18.reuse, 0x4, RZ, 0xc0, !PT ;  /* 0x0000000412ff7812 */ /* 0x040fe2000784c0ff */
[----:B------:R-:W-:Y:S01]  /*31f0*/  IMAD.SHL.U32 R9, R18, 0x4, RZ ;  /* 0x0000000412097824 */ /* 0x000fe200078e00ff */
[----:B------:R-:W-:Y:S01]  /*3200*/  LOP3.LUT R4, R4, 0xe00, RZ, 0xc0, !PT ;  /* 0x00000e0004047812 */ /* 0x000fe200078ec0ff */
[----:B------:R-:W-:Y:S05]  /*3210*/  WARPSYNC.ALL ;  /* 0x0000000000007948 */ /* 0x000fea0003800000 */
[----:B------:R-:W-:-:S02]  /*3220*/  LOP3.LUT R6, R5, 0xc0, RZ, 0xc0, !PT ;  /* 0x000000c005067812 */ /* 0x000fc400078ec0ff */
[----:B------:R-:W-:Y:S02]  /*3230*/  LOP3.LUT R4, R4, 0x20, R5, 0xf8, !PT ;  /* 0x0000002004047812 */ /* 0x000fe400078ef805 */
[----:B------:R-:W-:Y:S02]  /*3240*/  LOP3.LUT R6, R6, 0x8, R7, 0xf8, !PT ;  /* 0x0000000806067812 */ /* 0x000fe400078ef807 */
[----:B------:R-:W-:Y:S02]  /*3250*/  LOP3.LUT R4, R4, 0x100, R5, 0xf8, !PT ;  /* 0x0000010004047812 */ /* 0x000fe400078ef805 */
[----:B------:R-:W-:-:S04]  /*3260*/  LOP3.LUT R9, R6, 0x18, R9, 0x78, !PT ;  /* 0x0000001806097812 */ /* 0x000fc800078e7809 */
[----:B------:R-:W-:-:S04]  /*3270*/  LOP3.LUT R4, R4, R9, RZ, 0xfc, !PT ;  /* 0x0000000904047212 */ /* 0x000fc800078efcff */
[----:B------:R-:W-:-:S05]  /*3280*/  LEA R8, R4, UR51, 0x1 ;  /* 0x0000003304087c11 */ /* 0x000fca000f8e08ff */
[C---:B------:R-:W-:Y:S02]  /*3290*/  VIADD R5, R8.reuse, 0x200 ;  /* 0x0000020008057836 */ /* 0x040fe40000000000 */
[----:B------:R-:W-:Y:S02]  /*32a0*/  VIADD R4, R8, 0x220 ;  /* 0x0000022008047836 */ /* 0x000fe40000000000 */
[----:B------:R-:W-:Y:S01]  /*32b0*/  @P2 VIADD R4, R5, 0xffffffe0 ;  /* 0xffffffe005042836 */ /* 0x000fe20000000000 */
[----:B------:R-:W1:Y:S05]  /*32c0*/  LDSM.16.M88.4 R8, [R8+0x200] ;  /* 0x000200000808783b */ /* 0x000e6a0000000200 */
[----:B------:R-:W3:Y:S02]  /*32d0*/  LDSM.16.M88.4 R4, [R4] ;  /* 0x000000000404783b */ /* 0x000ee40000000200 */
.L_x_52:
[----:B------:R-:W-:Y:S05]  /*32e0*/  BSYNC B0 ;  /* 0x0000000000007941 */ /* 0x000fea0003800000 */
.L_x_51:
[C---:B------:R-:W-:Y:S01]  /*32f0*/  IMAD.SHL.U32 R107, R18.reuse, 0x20, RZ ;  /* 0x00000020126b7824 */ /* 0x040fe200078e00ff */
[----:B------:R-:W-:Y:S01]  /*3300*/  SHF.R.U32.HI R106, RZ, 0x1, R18 ;  /* 0x00000001ff6a7819 */ /* 0x000fe20000011612 */
[----:B------:R-:W-:Y:S01]  /*3310*/  IMAD.SHL.U32 R97, R18, 0x10, RZ ;  /* 0x0000001012617824 */ /* 0x000fe200078e00ff */
[----:B-1----:R-:W-:Y:S01]  /*3320*/  LOP3.LUT R99, R10, 0xffff0000, RZ, 0xc0, !PT ;  /* 0xffff00000a637812 */ /* 0x002fe200078ec0ff */
[----:B------:R-:W-:Y:S01]  /*3330*/  IMAD.U32 R15, R8, 0x10000, RZ ;  /* 0x00010000080f7824 */ /* 0x000fe200078e00ff */
[----:B------:R-:W-:Y:S01]  /*3340*/  LOP3.LUT R21, R107, 0xc0, RZ, 0xc0, !PT ;  /* 0x000000c06b157812 */ /* 0x000fe200078ec0ff */
[----:B------:R-:W-:Y:S01]  /*3350*/  IMAD.SHL.U32 R109, R18, 0x4, RZ ;  /* 0x00000004126d7824 */ /* 0x000fe200078e00ff */
[----:B---3--:R-:W-:Y:S01]  /*3360*/  LOP3.LUT R117, R6, 0xffff0000, RZ, 0xc0, !PT ;  /* 0xffff000006757812 */ /* 0x008fe200078ec0ff */
[----:B------:R-:W-:Y:S01]  /*3370*/  IMAD.U32 R23, R9, 0x10000, RZ ;  /* 0x0001000009177824 */ /* 0x000fe200078e00ff */
[----:B------:R-:W-:Y:S01]  /*3380*/  LOP3.LUT R106, R21, 0x8, R106, 0xf8, !PT ;  /* 0x00000008156a7812 */ /* 0x000fe200078ef86a */
[----:B------:R-:W-:Y:S01]  /*3390*/  IMAD.U32 R105, R11, 0x10000, RZ ;  /* 0x000100000b697824 */ /* 0x000fe200078e00ff */
[----:B------:R-:W-:Y:S01]  /*33a0*/  LOP3.LUT R21, R8, 0xffff0000, RZ, 0xc0, !PT ;  /* 0xffff000008157812 */ /* 0x000fe200078ec0ff */
[----:B------:R-:W-:Y:S01]  /*33b0*/  IMAD.U32 R115, R6, 0x10000, RZ ;  /* 0x0001000006737824 */ /* 0x000fe200078e00ff */
[----:B------:R-:W-:Y:S01]  /*33c0*/  LOP3.LUT R8, R97, 0xe00, RZ, 0xc0, !PT ;  /* 0x00000e0061087812 */ /* 0x000fe200078ec0ff */
[----:B------:R-:W-:Y:S01]  /*33d0*/  IMAD.U32 R111, R5, 0x10000, RZ ;  /* 0x00010000056f7824 */ /* 0x000fe200078e00ff */
[----:B------:R-:W-:Y:S01]  /*33e0*/  LOP3.LUT R123, R106, 0x18, R109, 0x78, !PT ;  /* 0x000000186a7b7812 */ /* 0x000fe200078e786d */
[----:B------:R-:W-:Y:S01]  /*33f0*/  IMAD.U32 R119, R7, 0x10000, RZ ;  /* 0x0001000007777824 */ /* 0x000fe200078e00ff */
[--C-:B------:R-:W-:Y:S01]  /*3400*/  LOP3.LUT R8, R8, 0x20, R107.reuse, 0xf8, !PT ;  /* 0x0000002008087812 */ /* 0x100fe200078ef86b */
[----:B-----5:R-:W-:Y:S01]  /*3410*/  FFMA R6, R93, R57, R20 ;  /* 0x000000395d067223 */ /* 0x020fe20000000014 */
[----:B------:R-:W-:Y:S01]  /*3420*/  LOP3.LUT R109, R4, 0xffff0000, RZ, 0xc0, !PT ;  /* 0xffff0000046d7812 */ /* 0x000fe200078ec0ff */
[----:B------:R-:W-:Y:S01]  /*3430*/  FMUL R21, R21, R98 ;  /* 0x0000006215157220 */ /* 0x000fe20000400000 */
[----:B------:R-:W-:Y:S01]  /*3440*/  LOP3.LUT R8, R8, 0x100, R107, 0xf8, !PT ;  /* 0x0000010008087812 */ /* 0x000fe200078ef86b */
[----:B------:R-:W-:Y:S01]  /*3450*/  IMAD.U32 R107, R4, 0x10000, RZ ;  /* 0x00010000046b7824 */ /* 0x000fe200078e00ff */
[----:B------:R-:W-:Y:S01]  /*3460*/  LOP3.LUT R4, R18, 0xff, RZ, 0xc0, !PT ;  /* 0x000000ff12047812 */ /* 0x000fe200078ec0ff */
[----:B------:R-:W-:Y:S01]  /*3470*/  FFMA R106, R93, R62, R100 ;  /* 0x0000003e5d6a7223 */ /* 0x000fe20000000064 */
[----:B------:R-:W-:Y:S01]  /*3480*/  LOP3.LUT R9, R9, 0xffff0000, RZ, 0xc0, !PT ;  /* 0xffff000009097812 */ /* 0x000fe200078ec0ff */
[----:B------:R-:W-:Y:S01]  /*3490*/  FMUL R23, R23, R98 ;  /* 0x0000006217177220 */ /* 0x000fe20000400000 */
[----:B------:R-:W-:Y:S01]  /*34a0*/  SHF.L.U32 R97, R10, 0x10, RZ ;  /* 0x000000100a617819 */ /* 0x000fe200000006ff */
[----:B------:R-:W-:Y:S01]  /*34b0*/  VIADD R4, R4, 0x1f ;  /* 0x0000001f04047836 */ /* 0x000fe20000000000 */
[----:B------:R-:W-:Y:S01]  /*34c0*/  LOP3.LUT R11, R11, 0xffff0000, RZ, 0xc0, !PT ;  /* 0xffff00000b0b7812 */ /* 0x000fe200078ec0ff */
[C---:B------:R-:W-:Y:S01]  /*34d0*/  FFMA R10, R93.reuse, R60, R20 ;  /* 0x0000003c5d0a7223 */ /* 0x040fe20000000014 */
[----:B------:R-:W-:Y:S01]  /*34e0*/  LOP3.LUT R123, R8, R123, RZ, 0xfc, !PT ;  /* 0x0000007b087b7212 */ /* 0x000fe200078efcff */
[C---:B------:R-:W-:Y:S01]  /*34f0*/  FFMA R8, R93.reuse, R58, R100 ;  /* 0x0000003a5d087223 */ /* 0x040fe20000000064 */
[----:B------:R-:W-:Y:S01]  /*3500*/  ISETP.GT.U32.AND P2, PT, R4, 0x3e, PT ;  /* 0x0000003e0400780c */ /* 0x000fe20003f44070 */
[----:B------:R-:W-:Y:S01]  /*3510*/  FFMA R4, R93, R56, R20 ;  /* 0x000000385d047223 */ /* 0x000fe20000000014 */
[----:B------:R-:W-:Y:S01]  /*3520*/  LOP3.LUT R113, R5, 0xffff0000, RZ, 0xc0, !PT ;  /* 0xffff000005717812 */ /* 0x000fe200078ec0ff */
[----:B------:R-:W-:Y:S01]  /*3530*/  FFMA R5, R93, R59, R100 ;  /* 0x0000003b5d057223 */ /* 0x000fe20000000064 */
[----:B------:R-:W-:Y:S01]  /*3540*/  LOP3.LUT R121, R7, 0xffff0000, RZ, 0xc0, !PT ;  /* 0xffff000007797812 */ /* 0x000fe200078ec0ff */
[----:B------:R-:W-:Y:S01]  /*3550*/  FFMA R7, R93, R61, R20 ;  /* 0x0000003d5d077223 */ /* 0x000fe20000000014 */
[-C--:B------:R-:W-:Y:S01]  /*3560*/  FMUL R56, R9, R98.reuse ;  /* 0x0000006209387220 */ /* 0x080fe20000400000 */
[-C--:B------:R-:W-:Y:S01]  /*3570*/  FMUL R57, R97, R98.reuse ;  /* 0x0000006261397220 */ /* 0x080fe20000400000 */
[----:B------:R-:W-:Y:S01]  /*3580*/  FMUL R58, R99, R98 ;  /* 0x00000062633a7220 */ /* 0x000fe20000400000 */
[C---:B------:R-:W-:Y:S01]  /*3590*/  FFMA R63, R93.reuse, R63, R100 ;  /* 0x0000003f5d3f7223 */ /* 0x040fe20000000064 */
[C-C-:B------:R-:W-:Y:S01]  /*35a0*/  FFMA R64, R93.reuse, R64, R20.reuse ;  /* 0x000000405d407223 */ /* 0x140fe20000000014 */
[----:B------:R-:W-:Y:S01]  /*35b0*/  FFMA R65, R93, R65, R20 ;  /* 0x000000415d417223 */ /* 0x000fe20000000014 */
[-C--:B------:R-:W-:Y:S01]  /*35c0*/  FMUL R15, R15, R98.reuse ;  /* 0x000000620f0f7220 */ /* 0x080fe20000400000 */
[-C--:B------:R-:W-:Y:S01]  /*35d0*/  FMUL R59, R105, R98.reuse ;  /* 0x00000062693b7220 */ /* 0x080fe20000400000 */
[-C--:B------:R-:W-:Y:S01]  /*35e0*/  FMUL R60, R11, R98.reuse ;  /* 0x000000620b3c7220 */ /* 0x080fe20000400000 */
[-C--:B------:R-:W-:Y:S01]  /*35f0*/  FMUL R61, R107, R98.reuse ;  /* 0x000000626b3d7220 */ /* 0x080fe20000400000 */
[----:B------:R-:W-:Y:S01]  /*3600*/  FMUL R62, R109, R98 ;  /* 0x000000626d3e7220 */ /* 0x000fe20000400000 */
[----:B------:R-:W-:Y:S01]  /*3610*/  FADD R9, R6, R21 ;  /* 0x0000001506097221 */ /* 0x000fe20000000000 */
        /* <DEDUP_REMOVED lines=9> */
[----:B------:R-:W-:Y:S01]  /*36b0*/  F2FP.BF16.F32.PACK_AB R5, R5, R8 ;  /* 0x000000080505723e */ /* 0x000fe200000010ff */
[--C-:B------:R-:W-:Y:S01]  /*36c0*/  FFMA R10, R93, R66, R100.reuse ;  /* 0x000000425d0a7223 */ /* 0x100fe20000000064 */
[----:B------:R-:W-:Y:S01]  /*36d0*/  F2FP.BF16.F32.PACK_AB R6, R7, R6 ;  /* 0x000000060706723e */ /* 0x000fe200000010ff */
[----:B------:R-:W-:Y:S01]  /*36e0*/  FMUL R66, R113, R98 ;  /* 0x0000006271427220 */ /* 0x000fe20000400000 */
[----:B------:R-:W-:Y:S01]  /*36f0*/  F2FP.BF16.F32.PACK_AB R4, R9, R4 ;  /* 0x000000040904723e */ /* 0x000fe200000010ff */
[--C-:B------:R-:W-:Y:S01]  /*3700*/  FFMA R9, R93, R67, R100.reuse ;  /* 0x000000435d097223 */ /* 0x100fe20000000064 */
[----:B------:R-:W-:Y:S01]  /*3710*/  F2FP.BF16.F32.PACK_AB R7, R63, R106 ;  /* 0x0000006a3f07723e */ /* 0x000fe200000010ff */
[----:B------:R-:W-:Y:S01]  /*3720*/  FFMA R63, R93, R70, R100 ;  /* 0x000000465d3f7223 */ /* 0x000fe20000000064 */
[----:B------:R-:W-:Y:S01]  /*3730*/  F2FP.BF16.F32.PACK_AB R8, R65, R64 ;  /* 0x000000404108723e */ /* 0x000fe200000010ff */
[----:B------:R-:W-:Y:S01]  /*3740*/  FMUL R65, R111, R98 ;  /* 0x000000626f417220 */ /* 0x000fe20000400000 */
[C-C-:B------:R-:W-:Y:S01]  /*3750*/  FFMA R64, R93.reuse, R68, R20.reuse ;  /* 0x000000445d407223 */ /* 0x140fe20000000014 */
[----:B------:R-:W-:Y:S01]  /*3760*/  FFMA R11, R93, R69, R20 ;  /* 0x000000455d0b7223 */ /* 0x000fe20000000014 */
[-C--:B------:R-:W-:Y:S01]  /*3770*/  FMUL R67, R115, R98.reuse ;  /* 0x0000006273437220 */ /* 0x080fe20000400000 */
[----:B------:R-:W-:Y:S01]  /*3780*/  FMUL R70, R117, R98 ;  /* 0x0000006275467220 */ /* 0x000fe20000400000 */
[----:B------:R-:W-:Y:S01]  /*3790*/  FFMA R106, R93, R71, R100 ;  /* 0x000000475d6a7223 */ /* 0x000fe20000000064 */
[----:B------:R-:W-:-:S02]  /*37a0*/  IMAD.MOV.U32 R97, RZ, RZ, 0x20 ;  /* 0x00000020ff617424 */ /* 0x000fc400078e00ff */
[-C--:B------:R-:W-:Y:S01]  /*37b0*/  FMUL R68, R119, R98.reuse ;  /* 0x0000006277447220 */ /* 0x080fe20000400000 */
[----:B------:R-:W-:Y:S01]  /*37c0*/  FMUL R69, R121, R98 ;  /* 0x0000006279457220 */ /* 0x000fe20000400000 */
[----:B------:R-:W-:Y:S01]  /*37d0*/  LOP3.LUT P3, RZ, R18, 0x4, RZ, 0xc0, !PT ;  /* 0x0000000412ff7812 */ /* 0x000fe2000786c0ff */
[----:B------:R-:W-:Y:S01]  /*37e0*/  FADD R10, R10, R65 ;  /* 0x000000410a0a7221 */ /* 0x000fe20000000000 */
[----:B------:R-:W-:Y:S01]  /*37f0*/  FADD R9, R9, R66 ;  /* 0x0000004209097221 */ /* 0x000fe20000000000 */
[----:B------:R-:W-:Y:S01]  /*3800*/  FADD R71, R64, R67 ;  /* 0x0000004340477221 */ /* 0x000fe20000000000 */
[----:B------:R-:W-:Y:S01]  /*3810*/  FADD R108, R11, R70 ;  /* 0x000000460b6c7221 */ /* 0x000fe20000000000 */
[----:B------:R-:W-:Y:S01]  /*3820*/  FADD R11, R63, R68 ;  /* 0x000000443f0b7221 */ /* 0x000fe20000000000 */
[----:B------:R-:W-:Y:S01]  /*3830*/  FADD R106, R106, R69 ;  /* 0x000000456a6a7221 */ /* 0x000fe20000000000 */
[----:B------:R-:W-:Y:S01]  /*3840*/  SEL R63, R97, 0xffffffe0, !P3 ;  /* 0xffffffe0613f7807 */ /* 0x000fe20005800000 */
[----:B------:R-:W-:Y:S05]  /*3850*/  WARPSYNC.ALL ;  /* 0x0000000000007948 */ /* 0x000fea0003800000 */
[----:B------:R-:W-:Y:S01]  /*3860*/  LEA R64, R123, UR51, 0x1 ;  /* 0x000000337b407c11 */ /* 0x000fe2000f8e08ff */
[----:B------:R-:W-:Y:S01]  /*3870*/  BSSY B0, `(.L_x_56) ;  /* 0x0000015000007945 */ /* 0x000fe20003800000 */
[----:B------:R-:W-:-:S02]  /*3880*/  F2FP.BF16.F32.PACK_AB R9, R9, R10 ;  /* 0x0000000a0909723e */ /* 0x000fc400000010ff */
[----:B------:R-:W-:Y:S01]  /*3890*/  F2FP.BF16.F32.PACK_AB R10, R108, R71 ;  /* 0x000000476c0a723e */ /* 0x000fe200000010ff */
[----:B------:R1:W-:Y:S01]  /*38a0*/  STSM.16.M88.4 [R64+0x200], R4 ;  /* 0x0002000440007844 */ /* 0x0003e20000000200 */
[----:B------:R-:W-:Y:S02]  /*38b0*/  F2FP.BF16.F32.PACK_AB R11, R106, R11 ;  /* 0x0000000b6a0b723e */ /* 0x000fe400000010ff */
[----:B------:R-:W-:-:S05]  /*38c0*/  IADD3 R71, R63, 0x200, R64 ;  /* 0x000002003f477810 */ /* 0x000fca0007ffe040 */
[----:B------:R1:W-:Y:S01]  /*38d0*/  STSM.16.M88.4 [R71], R8 ;  /* 0x0000000847007844 */ /* 0x0003e20000000200 */
[----:B------:R-:W-:Y:S01]  /*38e0*/  @!PT LDS RZ, [RZ] ;  /* 0x00000000fffff984 */ /* 0x000fe20000000800 */
[----:B------:R-:W-:Y:S01]  /*38f0*/  @!PT LDS RZ, [RZ] ;  /* 0x00000000fffff984 */ /* 0x000fe20000000800 */
[----:B------:R-:W-:Y:S01]  /*3900*/  @!PT LDS RZ, [RZ] ;  /* 0x00000000fffff984 */ /* 0x000fe20000000800 */
[----:B------:R-:W-:Y:S01]  /*3910*/  @!PT LDS RZ, [RZ] ;  /* 0x00000000fffff984 */ /* 0x000fe20000000800 */
[----:B------:R3:W-:Y:S06]  /*3920*/  MEMBAR.ALL.CTA ;  /* 0x0000000000007992 */ /* 0x0007ec0000008000 */
[----:B---3--:R-:W3:Y:S02]  /*3930*/  FENCE.VIEW.ASYNC.S ;  /* 0x00000000000073c6 */ /* 0x008ee40000000000 */
[----:B---3--:R-:W-:Y:S06]  /*3940*/  BAR.SYNC.DEFER_BLOCKING 0x1, 0x100 ;  /* 0x0044000000007b1d */ /* 0x008fec0000010000 */
[----:B------:R-:W-:Y:S05]  /*3950*/  @P2 BRA `(.L_x_57) ;  /* 0x0000000000182947 */ /* 0x000fea0003800000 */
[----:B------:R-:W-:Y:S02]  /*3960*/  UIADD3 UR4, UP0, UR54, 0x4f0, URZ ;  /* 0x000004f036047890 */ /* 0x000fe4000ff1e03f */
[----:B------:R-:W-:Y:S02]  /*3970*/  UIADD3 UR44, UR51, 0x200, URZ ;  /* 0x00000200332c7890 */ /* 0x000fe4000fffe03f */
[----:B------:R-:W-:-:S09]  /*3980*/  UIADD3.X UR5, URZ, UR55, URZ, UP0, !UPT ;  /* 0x000000373f057290 */ /* 0x000fd200087fe43f */
[----:B------:R3:W-:Y:S01]  /*3990*/  UTMASTG.3D [UR44], [UR4] ;  /* 0x0000002c040073b5 */ /* 0x0007e20008010000 */
[----:B------:R0:W-:Y:S01]  /*39a0*/  UTMACMDFLUSH ;  /* 0x00000000000079b7 */ /* 0x0001e20000000000 */
[----:B---3--:R-:W-:-:S04]  /*39b0*/  DEPBAR.LE SB0, 0x1 ;  /* 0x000080400000791a */ /* 0x008fc80000000000 */
.L_x_57:
[----:B------:R-:W-:Y:S05]  /*39c0*/  BSYNC B0 ;  /* 0x0000000000007941 */ /* 0x000fea0003800000 */
.L_x_56:
[----:B------:R-:W-:Y:S01]  /*39d0*/  BAR.SYNC.DEFER_BLOCKING 0x1, 0x100 ;  /* 0x0044000000007b1d */ /* 0x000fe20000010000 */
[----:B------:R-:W-:-:S13]  /*39e0*/  ISETP.NE.AND P3, PT, RZ, UR42, PT ;  /* 0x0000002aff007c0c */ /* 0x000fda000bf65270 */
[----:B------:R-:W-:Y:S05]  /*39f0*/  @!P3 BRA `(.L_x_58) ;  /* 0x000000000034b947 */ /* 0x000fea0003800000 */
[----:B------:R-:W-:Y:S04]  /*3a00*/  BSSY B0, `(.L_x_59) ;  /* 0x0000009000007945 */ /* 0x000fe80003800000 */
[----:B------:R-:W-:Y:S05]  /*3a10*/  @!P0 BRA `(.L_x_60) ;  /* 0x00000000001c8947 */ /* 0x000fea0003800000 */
[----:B------:R-:W-:-:S13]  /*3a20*/  ISETP.NE.AND P3, PT, R102, 0x3, PT ;  /* 0x000000036600780c */ /* 0x000fda0003f65270 */
[----:B------:R-:W-:Y:S05]  /*3a30*/  @!P3 BRA `(.L_x_61) ;  /* 0x000000000004b947 */ /* 0x000fea0003800000 */
[----:B------:R-:W-:Y:S01]  /*3a40*/  BPT.TRAP 0x1 ;  /* 0x000000040000795c */ /* 0x000fe20000300000 */
.L_x_61:
[----:B------:R-:W-:-:S04]  /*3a50*/  ULEA UR4, UR39, UR51, 0x3 ;  /* 0x0000003327047291 */ /* 0x000fc8000f8e183f */
[----:B------:R-:W-:-:S04]  /*3a60*/  UIADD3 UR4, UR4, 0x60, URZ ;  /* 0x0000006004047890 */ /* 0x000fc8000fffe03f */
[----:B------:R-:W-:-:S09]  /*3a70*/  UPRMT UR4, UR50, 0x654, UR4 ;  /* 0x0000065432047896 */ /* 0x000fd20008000004 */
[----:B------:R-:W-:Y:S03]  /*3a80*/  SYNCS.ARRIVE.TRANS64.RED.A1T0 RZ, [UR4], RZ ;  /* 0x000000ffffff79a7 */ /* 0x000fe60008100404 */
.L_x_60:
[----:B------:R-:W-:Y:S05]  /*3a90*/  BSYNC B0 ;  /* 0x0000000000007941 */ /* 0x000fea0003800000 */
.L_x_59:
[----:B------:R-:W-:-:S04]  /*3aa0*/  UIADD3 UR39, UR39, 0x1, URZ ;  /* 0x0000000127277890 */ /* 0x000fc8000fffe03f */
[----:B------:R-:W-:-:S04]  /*3ab0*/  UISETP.NE.AND UP0, UPT, UR39, 0x4, UPT ;  /* 0x000000042700788c */ /* 0x000fc8000bf05270 */
[----:B------:R-:W-:-:S12]  /*3ac0*/  USEL UR39, UR39, URZ, UP0 ;  /* 0x0000003f27277287 */ /* 0x000fd80008000000 */
.L_x_58:
[----:B------:R-:W-:Y:S04]  /*3ad0*/  BSSY B0, `(.L_x_62) ;  /* 0x0000032000007945 */ /* 0x000fe80003800000 */
[----:B------:R-:W-:Y:S05]  /*3ae0*/  @!P0 BRA `(.L_x_63) ;  /* 0x0000000000c08947 */ /* 0x000fea0003800000 */
[----:B------:R-:W-:-:S13]  /*3af0*/  ISETP.NE.AND P3, PT, R102, 0x3, PT ;  /* 0x000000036600780c */ /* 0x000fda0003f65270 */
[----:B------:R-:W-:Y:S05]  /*3b00*/  @!P3 BRA `(.L_x_64) ;  /* 0x000000000004b947 */ /* 0x000fea0003800000 */
[----:B------:R-:W-:Y:S01]  /*3b10*/  BPT.TRAP 0x1 ;  /* 0x000000040000795c */ /* 0x000fe20000300000 */
.L_x_64:
[----:B-1----:R-:W-:Y:S01]  /*3b20*/  LEA R4, R13, UR51, 0x3 ;  /* 0x000000330d047c11 */ /* 0x002fe2000f8e18ff */
[----:B------:R-:W-:Y:S01]  /*3b30*/  BSSY B1, `(.L_x_65) ;  /* 0x0000004000017945 */ /* 0x000fe20003800000 */
[----:B------:R-:W-:-:S04]  /*3b40*/  SHF.L.U32 R5, R91, 0x1f, RZ ;  /* 0x0000001f5b057819 */ /* 0x000fc800000006ff */
[----:B------:R-:W1:Y:S02]  /*3b50*/  SYNCS.PHASECHK.TRANS64.TRYWAIT P3, [R4+URZ+0x40], R5 ;  /* 0x00004005040075a7 */ /* 0x000e64000806017f */
[----:B-1----:R-:W-:Y:S05]  /*3b60*/  @!P3 BRA `(.L_x_66) ;  /* 0x000000480088b947 */ /* 0x002fea0003800000 */
.L_x_171:
[----:B------:R-:W-:Y:S05]  /*3b70*/  BSYNC B1 ;  /* 0x0000000000017941 */ /* 0x000fea0003800000 */
.L_x_65:
[----:B------:R-:W-:Y:S05]  /*3b80*/  @P1 BRA `(.L_x_67) ;  /* 0x0000000000941947 */ /* 0x000fea0003800000 */
[----:B------:R-:W-:Y:S01]  /*3b90*/  IMAD R8, R13, 0x2000, R64 ;  /* 0x000020000d087824 */ /* 0x000fe200078e0240 */
[----:B------:R-:W-:Y:S05]  /*3ba0*/  WARPSYNC.ALL ;  /* 0x0000000000007948 */ /* 0x000fea0003800000 */
[----:B-1----:R-:W-:Y:S01]  /*3bb0*/  IMAD.IADD R4, R63, 0x1, R8 ;  /* 0x000000013f047824 */ /* 0x002fe200078e0208 */
[----:B------:R-:W1:Y:S05]  /*3bc0*/  LDSM.16.M88.4 R56, [R8+0x200] ;  /* 0x000200000838783b */ /* 0x000e6a0000000200 */
[----:B------:R-:W3:Y:S01]  /*3bd0*/  LDSM.16.M88.4 R4, [R4+0x200] ;  /* 0x000200000404783b */ /* 0x000ee20000000200 */
[C---:B-1----:R-:W-:Y:S01]  /*3be0*/  IMAD.U32 R23, R57.reuse, 0x10000, RZ ;  /* 0x0001000039177824 */ /* 0x042fe200078e00ff */
[----:B------:R-:W-:Y:S01]  /*3bf0*/  LOP3.LUT R57, R57, 0xffff0000, RZ, 0xc0, !PT ;  /* 0xffff000039397812 */ /* 0x000fe200078ec0ff */
[C---:B------:R-:W-:Y:S01]  /*3c00*/  IMAD.U32 R61, R59.reuse, 0x10000, RZ ;  /* 0x000100003b3d7824 */ /* 0x040fe200078e00ff */
[----:B------:R-:W-:Y:S01]  /*3c10*/  LOP3.LUT R65, R59, 0xffff0000, RZ, 0xc0, !PT ;  /* 0xffff00003b417812 */ /* 0x000fe200078ec0ff */
[----:B------:R-:W-:Y:S01]  /*3c20*/  IMAD.U32 R15, R56, 0x10000, RZ ;  /* 0x00010000380f7824 */ /* 0x000fe200078e00ff */
[----:B---3--:R-:W-:Y:S01]  /*3c30*/  LOP3.LUT R69, R4, 0xffff0000, RZ, 0xc0, !PT ;  /* 0xffff000004457812 */ /* 0x008fe200078ec0ff */
[----:B------:R-:W-:Y:S01]  /*3c40*/  IMAD.U32 R71, R5, 0x10000, RZ ;  /* 0x0001000005477824 */ /* 0x000fe200078e00ff */
[----:B------:R-:W-:Y:S01]  /*3c50*/  LOP3.LUT R21, R56, 0xffff0000, RZ, 0xc0, !PT ;  /* 0xffff000038157812 */ /* 0x000fe200078ec0ff */
[----:B------:R-:W-:Y:S01]  /*3c60*/  IMAD.U32 R105, R7, 0x10000, RZ ;  /* 0x0001000007697824 */ /* 0x000fe200078e00ff */
[----:B------:R-:W-:Y:S01]  /*3c70*/  LOP3.LUT R11, R58, 0xffff0000, RZ, 0xc0, !PT ;  /* 0xffff00003a0b7812 */ /* 0x000fe200078ec0ff */
[----:B------:R-:W-:Y:S01]  /*3c80*/  IMAD.U32 R67, R4, 0x10000, RZ ;  /* 0x0001000004437824 */ /* 0x000fe200078e00ff */
[----:B------:R-:W-:Y:S01]  /*3c90*/  LOP3.LUT R5, R5, 0xffff0000, RZ, 0xc0, !PT ;  /* 0xffff000005057812 */ /* 0x000fe200078ec0ff */
[----:B------:R-:W-:Y:S01]  /*3ca0*/  IMAD.U32 R9, R58, 0x10000, RZ ;  /* 0x000100003a097824 */ /* 0x000fe200078e00ff */
[C---:B------:R-:W-:Y:S01]  /*3cb0*/  LOP3.LUT R99, R6.reuse, 0xffff0000, RZ, 0xc0, !PT ;  /* 0xffff000006637812 */ /* 0x040fe200078ec0ff */
[----:B------:R-:W-:Y:S01]  /*3cc0*/  IMAD.U32 R97, R6, 0x10000, RZ ;  /* 0x0001000006617824 */ /* 0x000fe200078e00ff */
[----:B------:R-:W-:Y:S01]  /*3cd0*/  LOP3.LUT R7, R7, 0xffff0000, RZ, 0xc0, !PT ;  /* 0xffff000007077812 */ /* 0x000fe200078ec0ff */
[-C--:B------:R-:W-:Y:S01]  /*3ce0*/  FMUL R59, R61, R98.reuse ;  /* 0x000000623d3b7220 */ /* 0x080fe20000400000 */
        /* <DEDUP_REMOVED lines=14> */
[----:B------:R-:W-:-:S07]  /*3dd0*/  FMUL R69, R7, R98 ;  /* 0x0000006207457220 */ /* 0x000fce0000400000 */
.L_x_67:
[----:B------:R-:W-:-:S07]  /*3de0*/  IADD3 R13, R13, 0x1, RZ ;  /* 0x000000010d0d7810 */ /* 0x000fce0007ffe0ff */
.L_x_63:
[----:B------:R-:W-:Y:S05]  /*3df0*/  BSYNC B0 ;  /* 0x0000000000007941 */ /* 0x000fea0003800000 */
.L_x_62:
[C-C-:B------:R-:W-:Y:S01]  /*3e00*/  FFMA R24, R93.reuse, R24, R14.reuse ;  /* 0x000000185d187223 */ /* 0x140fe2000000000e */
[C---:B-1----:R-:W-:Y:S01]  /*3e10*/  FFMA R4, R93.reuse, R25, R14 ;  /* 0x000000195d047223 */ /* 0x042fe2000000000e */
[C-C-:B------:R-:W-:Y:S01]  /*3e20*/  FFMA R26, R93.reuse, R26, R12.reuse ;  /* 0x0000001a5d1a7223 */ /* 0x140fe2000000000c */
[----:B------:R-:W-:Y:S01]  /*3e30*/  FFMA R27, R93, R27, R12 ;  /* 0x0000001b5d1b7223 */ /* 0x000fe2000000000c */
[----:B------:R-:W-:Y:S01]  /*3e40*/  FADD R24, R15, R24 ;  /* 0x000000180f187221 */ /* 0x000fe20000000000 */
[----:B------:R-:W-:Y:S01]  /*3e50*/  FADD R5, R21, R4 ;  /* 0x0000000415057221 */ /* 0x000fe20000000000 */
[C-C-:B------:R-:W-:Y:S01]  /*3e60*/  FFMA R28, R93.reuse, R28, R14.reuse ;  /* 0x0000001c5d1c7223 */ /* 0x140fe2000000000e */
[C---:B------:R-:W-:Y:S01]  /*3e70*/  FFMA R29, R93.reuse, R29, R14 ;  /* 0x0000001d5d1d7223 */ /* 0x040fe2000000000e */
[C-C-:B------:R-:W-:Y:S01]  /*3e80*/  FFMA R30, R93.reuse, R30, R12.reuse ;  /* 0x0000001e5d1e7223 */ /* 0x140fe2000000000c */
[C-C-:B------:R-:W-:Y:S01]  /*3e90*/  FFMA R31, R93.reuse, R31, R12.reuse ;  /* 0x0000001f5d1f7223 */ /* 0x140fe2000000000c */
[C-C-:B------:R-:W-:Y:S01]  /*3ea0*/  FFMA R34, R93.reuse, R34, R12.reuse ;  /* 0x000000225d227223 */ /* 0x140fe2000000000c */
[C-C-:B------:R-:W-:Y:S01]  /*3eb0*/  FFMA R35, R93.reuse, R35, R12.reuse ;  /* 0x000000235d237223 */ /* 0x140fe2000000000c */
[C-C-:B------:R-:W-:Y:S01]  /*3ec0*/  FFMA R7, R93.reuse, R38, R12.reuse ;  /* 0x000000265d077223 */ /* 0x140fe2000000000c */
[C---:B------:R-:W-:Y:S01]  /*3ed0*/  FFMA R8, R93.reuse, R39, R12 ;  /* 0x000000275d087223 */ /* 0x040fe2000000000c */
[C-C-:B------:R-:W-:Y:S01]  /*3ee0*/  FFMA R32, R93.reuse, R32, R14.reuse ;  /* 0x000000205d207223 */ /* 0x140fe2000000000e */
[C-C-:B------:R-:W-:Y:S01]  /*3ef0*/  FFMA R33, R93.reuse, R33, R14.reuse ;  /* 0x000000215d217223 */ /* 0x140fe2000000000e */
[C-C-:B------:R-:W-:Y:S01]  /*3f00*/  FFMA R36, R93.reuse, R36, R14.reuse ;  /* 0x000000245d247223 */ /* 0x140fe2000000000e */
[----:B------:R-:W-:Y:S01]  /*3f10*/  FFMA R37, R93, R37, R14 ;  /* 0x000000255d257223 */ /* 0x000fe2000000000e */
[----:B------:R-:W-:Y:S01]  /*3f20*/  F2FP.BF16.F32.PACK_AB R4, R5, R24 ;  /* 0x000000180504723e */ /* 0x000fe200000010ff */
        /* <DEDUP_REMOVED lines=15> */
[----:B------:R-:W-:Y:S05]  /*4020*/  WARPSYNC.ALL ;  /* 0x0000000000007948 */ /* 0x000fea0003800000 */
[----:B------:R-:W-:Y:S01]  /*4030*/  F2FP.BF16.F32.PACK_AB R6, R29, R6 ;  /* 0x000000061d06723e */ /* 0x000fe200000010ff */
[----:B------:R-:W-:Y:S01]  /*4040*/  BSSY B0, `(.L_x_68) ;  /* 0x000001a000007945 */ /* 0x000fe20003800000 */
[----:B------:R-:W-:-:S02]  /*4050*/  F2FP.BF16.F32.PACK_AB R7, R31, R30 ;  /* 0x0000001e1f07723e */ /* 0x000fc400000010ff */
[----:B------:R-:W-:Y:S02]  /*4060*/  F2FP.BF16.F32.PACK_AB R9, R10, R9 ;  /* 0x000000090a09723e */ /* 0x000fe400000010ff */
[----:B------:R-:W-:Y:S01]  /*4070*/  F2FP.BF16.F32.PACK_AB R11, R24, R11 ;  /* 0x0000000b180b723e */ /* 0x000fe200000010ff */
[----:B------:R1:W-:Y:S01]  /*4080*/  STSM.16.M88.4 [R64+0x2200], R4 ;  /* 0x0022000440007844 */ /* 0x0003e20000000200 */
[----:B------:R-:W-:Y:S02]  /*4090*/  F2FP.BF16.F32.PACK_AB R8, R33, R32 ;  /* 0x000000202108723e */ /* 0x000fe400000010ff */
        /* <DEDUP_REMOVED lines=13> */
[----:B------:R-:W-:Y:S02]  /*4170*/  UIADD3 UR4, UR51, 0x2200, URZ ;  /* 0x0000220033047890 */ /* 0x000fe4000fffe03f */
[----:B------:R-:W-:Y:S01]  /*4180*/  UIADD3.X UR9, URZ, UR55, URZ, UP0, !UPT ;  /* 0x000000373f097290 */ /* 0x000fe200087fe43f */
[----:B------:R-:W-:Y:S01]  /*4190*/  UMOV UR5, UR45 ;  /* 0x0000002d00057c82 */ /* 0x000fe20008000000 */
[----:B------:R-:W-:-:S07]  /*41a0*/  UMOV UR7, UR47 ;  /* 0x0000002f00077c82 */ /* 0x000fce0008000000 */
[----:B------:R3:W-:Y:S01]  /*41b0*/  UTMASTG.3D [UR4], [UR8] ;  /* 0x00000004080073b5 */ /* 0x0007e20008010000 */
[----:B------:R0:W-:Y:S01]  /*41c0*/  UTMACMDFLUSH ;  /* 0x00000000000079b7 */ /* 0x0001e20000000000 */
[----:B---3--:R-:W-:-:S04]  /*41d0*/  DEPBAR.LE SB0, 0x1 ;  /* 0x000080400000791a */ /* 0x008fc80000000000 */
.L_x_69:
[----:B------:R-:W-:Y:S05]  /*41e0*/  BSYNC B0 ;  /* 0x0000000000007941 */ /* 0x000fea0003800000 */
.L_x_68:
[----:B------:R-:W-:Y:S06]  /*41f0*/  BAR.SYNC.DEFER_BLOCKING 0x1, 0x100 ;  /* 0x0044000000007b1d */ /* 0x000fec0000010000 */
[----:B------:R-:W-:Y:S04]  /*4200*/  BSSY B0, `(.L_x_70) ;  /* 0x0000009000007945 */ /* 0x000fe80003800000 */
[----:B------:R-:W-:Y:S05]  /*4210*/  @!P0 BRA `(.L_x_71) ;  /* 0x00000000001c8947 */ /* 0x000fea0003800000 */
[----:B------:R-:W-:-:S13]  /*4220*/  ISETP.NE.AND P3, PT, R102, 0x3, PT ;  /* 0x000000036600780c */ /* 0x000fda0003f65270 */
[----:B------:R-:W-:Y:S05]  /*4230*/  @!P3 BRA `(.L_x_72) ;  /* 0x000000000004b947 */ /* 0x000fea0003800000 */
[----:B------:R-:W-:Y:S01]  /*4240*/  BPT.TRAP 0x1 ;  /* 0x000000040000795c */ /* 0x000fe20000300000 */
.L_x_72:
[----:B------:R-:W-:-:S04]  /*4250*/  ULEA UR4, UR39, UR51, 0x3 ;  /* 0x0000003327047291 */ /* 0x000fc8000f8e183f */
[----:B------:R-:W-:-:S04]  /*4260*/  UIADD3 UR4, UR4, 0x60, URZ ;  /* 0x0000006004047890 */ /* 0x000fc8000fffe03f */
[----:B------:R-:W-:-:S09]  /*4270*/  UPRMT UR4, UR50, 0x654, UR4 ;  /* 0x0000065432047896 */ /* 0x000fd20008000004 */
[----:B------:R-:W-:Y:S03]  /*4280*/  SYNCS.ARRIVE.TRANS64.RED.A1T0 RZ, [UR4], RZ ;  /* 0x000000ffffff79a7 */ /* 0x000fe60008100404 */
.L_x_71:
[----:B------:R-:W-:Y:S05]  /*4290*/  BSYNC B0 ;  /* 0x0000000000007941 */ /* 0x000fea0003800000 */
.L_x_70:
[----:B------:R-:W-:Y:S01]  /*42a0*/  UIADD3 UR39, UR39, 0x1, URZ ;  /* 0x0000000127277890 */ /* 0x000fe2000fffe03f */
[----:B------:R-:W-:Y:S01]  /*42b0*/  BSSY B0, `(.L_x_73) ;  /* 0x0000039000007945 */ /* 0x000fe20003800000 */
[----:B-1----:R-:W-:Y:S02]  /*42c0*/  IMAD.MOV.U32 R24, RZ, RZ, R91 ;  /* 0x000000ffff187224 */ /* 0x002fe400078e005b */
[----:B------:R-:W-:-:S04]  /*42d0*/  UISETP.NE.AND UP0, UPT, UR39, 0x4, UPT ;  /* 0x000000042700788c */ /* 0x000fc8000bf05270 */
[----:B------:R-:W-:Y:S01]  /*42e0*/  USEL UR39, UR39, URZ, UP0 ;  /* 0x0000003f27277287 */ /* 0x000fe20008000000 */
[----:B------:R-:W-:Y:S11]  /*42f0*/  @!P0 BRA `(.L_x_74) ;  /* 0x0000000000d08947 */ /* 0x000ff60003800000 */
[----:B------:R-:W-:-:S13]  /*4300*/  ISETP.NE.AND P3, PT, R102, 0x3, PT ;  /* 0x000000036600780c */ /* 0x000fda0003f65270 */
[----:B------:R-:W-:Y:S05]  /*4310*/  @!P3 BRA `(.L_x_75) ;  /* 0x000000000004b947 */ /* 0x000fea0003800000 */
[----:B------:R-:W-:Y:S01]  /*4320*/  BPT.TRAP 0x1 ;  /* 0x000000040000795c */ /* 0x000fe20000300000 */
.L_x_75:
[C---:B------:R-:W-:Y:S01]  /*4330*/  LEA R4, R13.reuse, UR51, 0x3 ;  /* 0x000000330d047c11 */ /* 0x040fe2000f8e18ff */
[----:B------:R-:W-:Y:S01]  /*4340*/  VIADD R28, R13, 0x1 ;  /* 0x000000010d1c7836 */ /* 0x000fe20000000000 */
[----:B------:R-:W-:Y:S01]  /*4350*/  SHF.L.U32 R5, R91, 0x1f, RZ ;  /* 0x0000001f5b057819 */ /* 0x000fe200000006ff */
[----:B------:R-:W-:Y:S03]  /*4360*/  BSSY B1, `(.L_x_76) ;  /* 0x0000005000017945 */ /* 0x000fe60003800000 */
[----:B------:R-:W1:Y:S01]  /*4370*/  SYNCS.PHASECHK.TRANS64.TRYWAIT P3, [R4+URZ+0x40], R5 ;  /* 0x00004005040075a7 */ /* 0x000e62000806017f */
[----:B------:R-:W-:-:S04]  /*4380*/  ISETP.NE.AND P4, PT, R28, 0x4, PT ;  /* 0x000000041c00780c */ /* 0x000fc80003f85270 */
[----:B------:R-:W-:Y:S01]  /*4390*/  SEL R8, RZ, 0x1, P4 ;  /* 0x00000001ff087807 */ /* 0x000fe20002000000 */
[----:B-1----:R-:W-:Y:S08]  /*43a0*/  @!P3 BRA `(.L_x_77) ;  /* 0x00000040008cb947 */ /* 0x002ff00003800000 */
.L_x_172:
[----:B------:R-:W-:Y:S05]  /*43b0*/  BSYNC B1 ;  /* 0x0000000000017941 */ /* 0x000fea0003800000 */
.L_x_76:
[----:B------:R-:W-:Y:S05]  /*43c0*/  @P1 BRA `(.L_x_78) ;  /* 0x0000000000941947 */ /* 0x000fea0003800000 */
[----:B------:R-:W-:Y:S01]  /*43d0*/  IMAD R10, R13, 0x2000, R64 ;  /* 0x000020000d0a7824 */ /* 0x000fe200078e0240 */
[----:B------:R-:W-:Y:S05]  /*43e0*/  WARPSYNC.ALL ;  /* 0x0000000000007948 */ /* 0x000fea0003800000 */
[----:B------:R-:W-:Y:S01]  /*43f0*/  IMAD.IADD R24, R63, 0x1, R10 ;  /* 0x000000013f187824 */ /* 0x000fe200078e020a */
[----:B-1----:R-:W1:Y:S05]  /*4400*/  LDSM.16.M88.4 R4, [R10+0x200] ;  /* 0x000200000a04783b */ /* 0x002e6a0000000200 */
[----:B------:R-:W3:Y:S01]  /*4410*/  LDSM.16.M88.4 R24, [R24+0x200] ;  /* 0x000200001818783b */ /* 0x000ee20000000200 */
[----:B-1----:R-:W-:Y:S01]  /*4420*/  IMAD.U32 R23, R5, 0x10000, RZ ;  /* 0x0001000005177824 */ /* 0x002fe200078e00ff */
[C---:B------:R-:W-:Y:S01]  /*4430*/  LOP3.LUT R21, R4.reuse, 0xffff0000, RZ, 0xc0, !PT ;  /* 0xffff000004157812 */ /* 0x040fe200078ec0ff */
[----:B------:R-:W-:Y:S01]  /*4440*/  IMAD.U32 R59, R7, 0x10000, RZ ;  /* 0x00010000073b7824 */ /* 0x000fe200078e00ff */
[----:B------:R-:W-:Y:S01]  /*4450*/  LOP3.LUT R5, R5, 0xffff0000, RZ, 0xc0, !PT ;  /* 0xffff000005057812 */ /* 0x000fe200078ec0ff */
[----:B------:R-:W-:Y:S01]  /*4460*/  IMAD.U32 R15, R4, 0x10000, RZ ;  /* 0x00010000040f7824 */ /* 0x000fe200078e00ff */
[----:B------:R-:W-:Y:S01]  /*4470*/  LOP3.LUT R9, R6, 0xffff0000, RZ, 0xc0, !PT ;  /* 0xffff000006097812 */ /* 0x000fe200078ec0ff */
[----:B---3--:R-:W-:Y:S01]  /*4480*/  IMAD.U32 R65, R25, 0x10000, RZ ;  /* 0x0001000019417824 */ /* 0x008fe200078e00ff */
        /* <DEDUP_REMOVED lines=25> */
.L_x_78:
[----:B------:R-:W-:Y:S02]  /*4620*/  LOP3.LUT R24, R91, R8, RZ, 0x3c, !PT ;  /* 0x000000085b187212 */ /* 0x000fe400078e3cff */
[----:B------:R-:W-:-:S07]  /*4630*/  SEL R13, R28, RZ, P4 ;  /* 0x000000ff1c0d7207 */ /* 0x000fce0002000000 */
.L_x_74:
[----:B------:R-:W-:Y:S05]  /*4640*/  BSYNC B0 ;  /* 0x0000000000007941 */ /* 0x000fea0003800000 */
.L_x_73:
[C-C-:B------:R-:W-:Y:S01]  /*4650*/  FFMA R72, R93.reuse, R72, R20.reuse ;  /* 0x000000485d487223 */ /* 0x140fe20000000014 */
[C-C-:B-1----:R-:W-:Y:S01]  /*4660*/  FFMA R4, R93.reuse, R73, R20.reuse ;  /* 0x000000495d047223 */ /* 0x142fe20000000014 */
[C-C-:B------:R-:W-:Y:S01]  /*4670*/  FFMA R76, R93.reuse, R76, R20.reuse ;  /* 0x0000004c5d4c7223 */ /* 0x140fe20000000014 */
[C---:B------:R-:W-:Y:S01]  /*4680*/  FFMA R77, R93.reuse, R77, R20 ;  /* 0x0000004d5d4d7223 */ /* 0x040fe20000000014 */
[C-C-:B------:R-:W-:Y:S01]  /*4690*/  FFMA R74, R93.reuse, R74, R100.reuse ;  /* 0x0000004a5d4a7223 */ /* 0x140fe20000000064 */
[C-C-:B------:R-:W-:Y:S01]  /*46a0*/  FFMA R75, R93.reuse, R75, R100.reuse ;  /* 0x0000004b5d4b7223 */ /* 0x140fe20000000064 */
        /* <DEDUP_REMOVED lines=56> */
.L_x_80:
[----:B------:R-:W-:Y:S05]  /*4a30*/  BSYNC B0 ;  /* 0x0000000000007941 */ /* 0x000fea0003800000 */
.L_x_79:
[----:B------:R-:W-:Y:S06]  /*4a40*/  BAR.SYNC.DEFER_BLOCKING 0x1, 0x100 ;  /* 0x0044000000007b1d */ /* 0x000fec0000010000 */
[----:B------:R-:W-:Y:S04]  /*4a50*/  BSSY B0, `(.L_x_81) ;  /* 0x0000009000007945 */ /* 0x000fe80003800000 */
[----:B------:R-:W-:Y:S05]  /*4a60*/  @!P0 BRA `(.L_x_82) ;  /* 0x00000000001c8947 */ /* 0x000fea0003800000 */
[----:B------:R-:W-:-:S13]  /*4a70*/  ISETP.NE.AND P3, PT, R102, 0x3, PT ;  /* 0x000000036600780c */ /* 0x000fda0003f65270 */
[----:B------:R-:W-:Y:S05]  /*4a80*/  @!P3 BRA `(.L_x_83) ;  /* 0x000000000004b947 */ /* 0x000fea0003800000 */
[----:B------:R-:W-:Y:S01]  /*4a90*/  BPT.TRAP 0x1 ;  /* 0x000000040000795c */ /* 0x000fe20000300000 */
.L_x_83:
[----:B------:R-:W-:-:S04]  /*4aa0*/  ULEA UR4, UR39, UR51, 0x3 ;  /* 0x0000003327047291 */ /* 0x000fc8000f8e183f */
[----:B------:R-:W-:-:S04]  /*4ab0*/  UIADD3 UR4, UR4, 0x60, URZ ;  /* 0x0000006004047890 */ /* 0x000fc8000fffe03f */
[----:B------:R-:W-:-:S09]  /*4ac0*/  UPRMT UR4, UR50, 0x654, UR4 ;  /* 0x0000065432047896 */ /* 0x000fd20008000004 */
[----:B------:R-:W-:Y:S03]  /*4ad0*/  SYNCS.ARRIVE.TRANS64.RED.A1T0 RZ, [UR4], RZ ;  /* 0x000000ffffff79a7 */ /* 0x000fe60008100404 */
.L_x_82:
[----:B------:R-:W-:Y:S05]  /*4ae0*/  BSYNC B0 ;  /* 0x0000000000007941 */ /* 0x000fea0003800000 */
.L_x_81:
[----:B------:R-:W-:Y:S01]  /*4af0*/  UIADD3 UR4, UR39, 0x1, URZ ;  /* 0x0000000127047890 */ /* 0x000fe2000fffe03f */
[----:B------:R-:W-:Y:S03]  /*4b00*/  BSSY B0, `(.L_x_84) ;  /* 0x0000033000007945 */ /* 0x000fe60003800000 */
[----:B------:R-:W-:-:S04]  /*4b10*/  UISETP.NE.AND UP0, UPT, UR4, 0x4, UPT ;  /* 0x000000040400788c */ /* 0x000fc8000bf05270 */
[----:B------:R-:W-:Y:S01]  /*4b20*/  USEL UR39, UR4, URZ, UP0 ;  /* 0x0000003f04277287 */ /* 0x000fe20008000000 */
[----:B------:R-:W-:Y:S11]  /*4b30*/  @!P0 BRA `(.L_x_85) ;  /* 0x0000000000bc8947 */ /* 0x000ff60003800000 */
[----:B------:R-:W-:-:S13]  /*4b40*/  ISETP.NE.AND P3, PT, R102, 0x3, PT ;  /* 0x000000036600780c */ /* 0x000fda0003f65270 */
[----:B------:R-:W-:Y:S05]  /*4b50*/  @!P3 BRA `(.L_x_86) ;  /* 0x000000000004b947 */ /* 0x000fea0003800000 */
[----:B------:R-:W-:Y:S01]  /*4b60*/  BPT.TRAP 0x1 ;  /* 0x000000040000795c */ /* 0x000fe20000300000 */
.L_x_86:
[----:B-1----:R-:W-:Y:S01]  /*4b70*/  SHF.L.U32 R4, R24, 0x1f, RZ ;  /* 0x0000001f18047819 */ /* 0x002fe200000006ff */
[----:B------:R-:W-:Y:S01]  /*4b80*/  BSSY B1, `(.L_x_87) ;  /* 0x0000004000017945 */ /* 0x000fe20003800000 */
[----:B------:R-:W-:-:S04]  /*4b90*/  LEA R5, R13, UR51, 0x3 ;  /* 0x000000330d057c11 */ /* 0x000fc8000f8e18ff */
[----:B------:R-:W1:Y:S02]  /*4ba0*/  SYNCS.PHASECHK.TRANS64.TRYWAIT P3, [R5+URZ+0x40], R4 ;  /* 0x00004004050075a7 */ /* 0x000e64000806017f */
[----:B-1----:R-:W-:Y:S05]  /*4bb0*/  @!P3 BRA `(.L_x_88) ;  /* 0x00000038009cb947 */ /* 0x002fea0003800000 */
.L_x_173:
[----:B------:R-:W-:Y:S05]  /*4bc0*/  BSYNC B1 ;  /* 0x0000000000017941 */ /* 0x000fea0003800000 */
.L_x_87:
[----:B------:R-:W-:Y:S05]  /*4bd0*/  @P1 BRA `(.L_x_85) ;  /* 0x0000000000941947 */ /* 0x000fea0003800000 */
[----:B-1----:R-:W-:Y:S01]  /*4be0*/  IMAD R4, R13, 0x2000, R64 ;  /* 0x000020000d047824 */ /* 0x002fe200078e0240 */
[----:B------:R-:W-:Y:S05]  /*4bf0*/  WARPSYNC.ALL ;  /* 0x0000000000007948 */ /* 0x000fea0003800000 */
[----:B------:R-:W-:Y:S02]  /*4c00*/  IMAD.IADD R8, R63, 0x1, R4 ;  /* 0x000000013f087824 */ /* 0x000fe400078e0204 */
[----:B------:R-:W1:Y:S04]  /*4c10*/  LDSM.16.M88.4 R4, [R4+0x200] ;  /* 0x000200000404783b */ /* 0x000e680000000200 */
[----:B------:R-:W3:Y:S01]  /*4c20*/  LDSM.16.M88.4 R8, [R8+0x200] ;  /* 0x000200000808783b */ /* 0x000ee20000000200 */
[----:B-1----:R-:W-:Y:S01]  /*4c30*/  IMAD.U32 R23, R5, 0x10000, RZ ;  /* 0x0001000005177824 */ /* 0x002fe200078e00ff */
[C---:B------:R-:W-:Y:S01]  /*4c40*/  SHF.L.U32 R15, R4.reuse, 0x10, RZ ;  /* 0x00000010040f7819 */ /* 0x040fe200000006ff */
[----:B------:R-:W-:Y:S01]  /*4c50*/  IMAD.U32 R59, R7, 0x10000, RZ ;  /* 0x00010000073b7824 */ /* 0x000fe200078e00ff */
[----:B------:R-:W-:Y:S01]  /*4c60*/  LOP3.LUT R21, R4, 0xffff0000, RZ, 0xc0, !PT ;  /* 0xffff000004157812 */ /* 0x000fe200078ec0ff */
[C---:B---3--:R-:W-:Y:S01]  /*4c70*/  IMAD.U32 R27, R11.reuse, 0x10000, RZ ;  /* 0x000100000b1b7824 */ /* 0x048fe200078e00ff */
[----:B------:R-:W-:Y:S01]  /*4c80*/  LOP3.LUT R69, R11, 0xffff0000, RZ, 0xc0, !PT ;  /* 0xffff00000b457812 */ /* 0x000fe200078ec0ff */
[C---:B------:R-:W-:Y:S01]  /*4c90*/  IMAD.U32 R65, R9.reuse, 0x10000, RZ ;  /* 0x0001000009417824 */ /* 0x040fe200078e00ff */
[----:B------:R-:W-:Y:S01]  /*4ca0*/  LOP3.LUT R13, R9, 0xffff0000, RZ, 0xc0, !PT ;  /* 0xffff0000090d7812 */ /* 0x000fe200078ec0ff */
[C---:B------:R-:W-:Y:S01]  /*4cb0*/  IMAD.U32 R61, R8.reuse, 0x10000, RZ ;  /* 0x00010000083d7824 */ /* 0x040fe200078e00ff */
[----:B------:R-:W-:Y:S01]  /*4cc0*/  LOP3.LUT R11, R8, 0xffff0000, RZ, 0xc0, !PT ;  /* 0xffff0000080b7812 */ /* 0x000fe200078ec0ff */
[C---:B------:R-:W-:Y:S01]  /*4cd0*/  IMAD.U32 R67, R10.reuse, 0x10000, RZ ;  /* 0x000100000a437824 */ /* 0x040fe200078e00ff */
[----:B------:R-:W-:Y:S01]  /*4ce0*/  LOP3.LUT R25, R10, 0xffff0000, RZ, 0xc0, !PT ;  /* 0xffff00000a197812 */ /* 0x000fe200078ec0ff */
[C---:B------:R-:W-:Y:S01]  /*4cf0*/  IMAD.U32 R57, R6.reuse, 0x10000, RZ ;  /* 0x0001000006397824 */ /* 0x040fe200078e00ff */
[----:B------:R-:W-:Y:S01]  /*4d00*/  LOP3.LUT R5, R5, 0xffff0000, RZ, 0xc0, !PT ;  /* 0xffff000005057812 */ /* 0x000fe200078ec0ff */
[-C--:B------:R-:W-:Y:S01]  /*4d10*/  FMUL R15, R15, R98.reuse ;  /* 0x000000620f0f7220 */ /* 0x080fe20000400000 */
[----:B------:R-:W-:Y:S01]  /*4d20*/  LOP3.LUT R9, R6, 0xffff0000, RZ, 0xc0, !PT ;  /* 0xffff000006097812 */ /* 0x000fe200078ec0ff */
[-C--:B------:R-:W-:Y:S01]  /*4d30*/  FMUL R21, R21, R98.reuse ;  /* 0x0000006215157220 */ /* 0x080fe20000400000 */
        /* <DEDUP_REMOVED lines=15> */
.L_x_85:
[----:B------:R-:W-:Y:S05]  /*4e30*/  BSYNC B0 ;  /* 0x0000000000007941 */ /* 0x000fea0003800000 */
.L_x_84:
[C-C-:B------:R-:W-:Y:S01]  /*4e40*/  FFMA R48, R93.reuse, R48, R14.reuse ;  /* 0x000000305d307223 */ /* 0x140fe2000000000e */
[C---:B------:R-:W-:Y:S01]  /*4e50*/  FFMA R49, R93.reuse, R49, R14 ;  /* 0x000000315d317223 */ /* 0x040fe2000000000e */
[C-C-:B------:R-:W-:Y:S01]  /*4e60*/  FFMA R42, R93.reuse, R42, R12.reuse ;  /* 0x0000002a5d2a7223 */ /* 0x140fe2000000000c */
[C---:B------:R-:W-:Y:S01]  /*4e70*/  FFMA R43, R93.reuse, R43, R12 ;  /* 0x0000002b5d2b7223 */ /* 0x040fe2000000000c */
        /* <DEDUP_REMOVED lines=8> */
[C---:B------:R-:W-:Y:S01]  /*4f00*/  FFMA R5, R93.reuse, R54, R12 ;  /* 0x000000365d057223 */ /* 0x040fe2000000000c */
[C-C-:B------:R-:W-:Y:S01]  /*4f10*/  FFMA R52, R93.reuse, R52, R14.reuse ;  /* 0x000000345d347223 */ /* 0x140fe2000000000e */
[C---:B------:R-:W-:Y:S01]  /*4f20*/  FFMA R53, R93.reuse, R53, R14 ;  /* 0x000000355d357223 */ /* 0x040fe2000000000e */
        /* <DEDUP_REMOVED lines=24> */
[----:B------:R-:W-:Y:S02]  /*50b0*/  F2FP.BF16.F32.PACK_AB R49, R51, R50 ;  /* 0x000000323331723e */ /* 0x000fe400000010ff */
        /* <DEDUP_REMOVED lines=16> */
[----:B------:R-:W-:Y:S02]  /*51c0*/  UIADD3 UR4, UR51, 0x6200, URZ ;  /* 0x0000620033047890 */ /* 0x000fe4000fffe03f */
[----:B------:R-:W-:Y:S01]  /*51d0*/  UIADD3.X UR9, URZ, UR55, URZ, UP0, !UPT ;  /* 0x000000373f097290 */ /* 0x000fe200087fe43f */
[----:B------:R-:W-:-:S08]  /*51e0*/  UMOV UR7, UR47 ;  /* 0x0000002f00077c82 */ /* 0x000fd00008000000 */
[----:B------:R3:W-:Y:S01]  /*51f0*/  UTMASTG.3D [UR4], [UR8] ;  /* 0x00000004080073b5 */ /* 0x0007e20008010000 */
[----:B------:R0:W-:Y:S01]  /*5200*/  UTMACMDFLUSH ;  /* 0x00000000000079b7 */ /* 0x0001e20000000000 */
[----:B---3--:R-:W-:-:S04]  /*5210*/  DEPBAR.LE SB0, 0x1 ;  /* 0x000080400000791a */ /* 0x008fc80000000000 */
.L_x_90:
[----:B------:R-:W-:Y:S05]  /*5220*/  BSYNC B0 ;  /* 0x0000000000007941 */ /* 0x000fea0003800000 */
.L_x_89:
[----:B------:R-:W-:Y:S06]  /*5230*/  BAR.SYNC.DEFER_BLOCKING 0x1, 0x100 ;  /* 0x0044000000007b1d */ /* 0x000fec0000010000 */
[----:B------:R-:W-:Y:S04]  /*5240*/  BSSY B0, `(.L_x_91) ;  /* 0x0000009000007945 */ /* 0x000fe80003800000 */
[----:B------:R-:W-:Y:S05]  /*5250*/  @!P0 BRA `(.L_x_92) ;  /* 0x00000000001c8947 */ /* 0x000fea0003800000 */
[----:B------:R-:W-:-:S13]  /*5260*/  ISETP.NE.AND P0, PT, R102, 0x3, PT ;  /* 0x000000036600780c */ /* 0x000fda0003f05270 */
[----:B------:R-:W-:Y:S05]  /*5270*/  @!P0 BRA `(.L_x_93) ;  /* 0x0000000000048947 */ /* 0x000fea0003800000 */
[----:B------:R-:W-:Y:S01]  /*5280*/  BPT.TRAP 0x1 ;  /* 0x000000040000795c */ /* 0x000fe20000300000 */
.L_x_93:
[----:B------:R-:W-:-:S04]  /*5290*/  ULEA UR4, UR39, UR51, 0x3 ;  /* 0x0000003327047291 */ /* 0x000fc8000f8e183f */
[----:B------:R-:W-:-:S04]  /*52a0*/  UIADD3 UR4, UR4, 0x60, URZ ;  /* 0x0000006004047890 */ /* 0x000fc8000fffe03f */
[----:B------:R-:W-:-:S09]  /*52b0*/  UPRMT UR4, UR50, 0x654, UR4 ;  /* 0x0000065432047896 */ /* 0x000fd20008000004 */
[----:B------:R-:W-:Y:S03]  /*52c0*/  SYNCS.ARRIVE.TRANS64.RED.A1T0 RZ, [UR4], RZ ;  /* 0x000000ffffff79a7 */ /* 0x000fe60008100404 */
.L_x_92:
[----:B------:R-:W-:Y:S05]  /*52d0*/  BSYNC B0 ;  /* 0x0000000000007941 */ /* 0x000fea0003800000 */
.L_x_91:
[----:B------:R-:W-:Y:S01]  /*52e0*/  IADD3 R16, P0, R16, UR40, RZ ;  /* 0x0000002810107c10 */ /* 0x000fe2000ff1e0ff */
[----:B------:R-:W-:Y:S01]  /*52f0*/  ULDC.64 UR4, c[0x0][0x8f8] ;  /* 0x00023e0000047ab9 */ /* 0x000fe20000000a00 */
[----:B------:R-:W-:Y:S01]  /*5300*/  UIADD3 UR39, UR39, 0x1, URZ ;  /* 0x0000000127277890 */ /* 0x000fe2000fffe03f */
[----:B------:R-:W-:Y:S01]  /*5310*/  PRMT R4, RZ, 0x7610, R4 ;  /* 0x00007610ff047816 */ /* 0x000fe20000000004 */
[----:B------:R-:W-:Y:S01]  /*5320*/  UMOV UR47, 0xffffffff ;  /* 0xffffffff002f7882 */ /* 0x000fe20000000000 */
[----:B------:R-:W-:Y:S01]  /*5330*/  IADD3.X R17, R17, UR38, RZ, P0, !PT ;  /* 0x0000002611117c10 */ /* 0x000fe200087fe4ff */
[----:B------:R-:W-:Y:S01]  /*5340*/  UISETP.NE.AND UP0, UPT, UR39, 0x4, UPT ;  /* 0x000000042700788c */ /* 0x000fe2000bf05270 */
[----:B------:R-:W-:Y:S01]  /*5350*/  ISETP.GE.U32.AND P0, PT, R16, UR4, PT ;  /* 0x0000000410007c0c */ /* 0x000fe2000bf06070 */
[----:B------:R-:W-:Y:S02]  /*5360*/  IMAD.MOV.U32 R99, RZ, RZ, -0x1 ;  /* 0xffffffffff637424 */ /* 0x000fe400078e00ff */
[----:B------:R-:W-:Y:S01]  /*5370*/  USEL UR39, UR39, URZ, UP0 ;  /* 0x0000003f27277287 */ /* 0x000fe20008000000 */
[----:B------:R-:W-:Y:S01]  /*5380*/  ISETP.GE.U32.AND.EX P0, PT, R17, UR5, PT, P0 ;  /* 0x0000000511007c0c */ /* 0x000fe2000bf06100 */
[----:B------:R-:W-:-:S12]  /*5390*/  IMAD.MOV.U32 R97, RZ, RZ, -0x1 ;  /* 0xffffffffff617424 */ /* 0x000fd800078e00ff */
[----:B------:R-:W-:Y:S05]  /*53a0*/  @P0 BRA `(.L_x_94) ;  /* 0x0000000400640947 */ /* 0x000fea0003800000 */
[----:B------:R-:W3:Y:S01]  /*53b0*/  LDC.64 R10, c[0x0][0x8d0] ;  /* 0x00023400ff0a7b82 */ /* 0x000ee20000000a00 */
[----:B------:R-:W4:Y:S01]  /*53c0*/  S2R R23, SR_CTAID.X ;  /* 0x0000000000177919 */ /* 0x000f220000002500 */
[----:B------:R-:W-:Y:S02]  /*53d0*/  IMAD.MOV.U32 R8, RZ, RZ, R16 ;  /* 0x000000ffff087224 */ /* 0x000fe400078e0010 */
[----:B------:R-:W-:-:S04]  /*53e0*/  IMAD.MOV.U32 R9, RZ, RZ, R17 ;  /* 0x000000ffff097224 */ /* 0x000fc800078e0011 */
[----:B------:R-:W1:Y:S08]  /*53f0*/  LDC R12, c[0x0][0x8d8] ;  /* 0x00023600ff0c7b82 */ /* 0x000e700000000800 */
[----:B------:R-:W1:Y:S01]  /*5400*/  LDC.64 R20, c[0x0][0x8c8] ;  /* 0x00023200ff147b82 */ /* 0x000e620000000a00 */
[----:B---3--:R-:W-:-:S04]  /*5410*/  ISETP.NE.U32.AND P0, PT, R10, RZ, PT ;  /* 0x000000ff0a00720c */ /* 0x008fc80003f05070 */
[----:B------:R-:W-:-:S13]  /*5420*/  ISETP.NE.AND.EX P0, PT, R11, RZ, PT, P0 ;  /* 0x000000ff0b00720c */ /* 0x000fda0003f05300 */
[----:B-1--4-:R-:W-:Y:S05]  /*5430*/  @!P0 BRA `(.L_x_95) ;  /* 0x0000000000288947 */ /* 0x012fea0003800000 */
        /* <DEDUP_REMOVED lines=10> */
.L_x_95:
[----:B------:R-:W1:Y:S01]  /*54e0*/  S2R R24, SR_CTAID.Y ;  /* 0x0000000000187919 */ /* 0x000e620000002600 */
[-CC-:B------:R-:W-:Y:S01]  /*54f0*/  SHF.R.U64 R31, R8, R12.reuse, R9.reuse ;  /* 0x0000000c081f7219 */ /* 0x180fe20000001209 */
[----:B------:R-:W3:Y:S01]  /*5500*/  LDC.64 R14, c[0x0][0x8e8] ;  /* 0x00023a00ff0e7b82 */ /* 0x000ee20000000a00 */
[----:B------:R-:W-:Y:S01]  /*5510*/  SHF.R.U32.HI R4, RZ, R12, R9 ;  /* 0x0000000cff047219 */ /* 0x000fe20000011609 */
[----:B------:R-:W-:Y:S01]  /*5520*/  ULDC UR4, c[0x0][0x150] ;  /* 0x0000540000047ab9 */ /* 0x000fe20000000800 */
[----:B------:R-:W-:Y:S01]  /*5530*/  IADD3 R7, P0, RZ, -R31, RZ ;  /* 0x8000001fff077210 */ /* 0x000fe20007f1e0ff */
[----:B------:R-:W-:Y:S01]  /*5540*/  IMAD.MOV.U32 R11, RZ, RZ, -0x1 ;  /* 0xffffffffff0b7424 */ /* 0x000fe200078e00ff */
[----:B------:R-:W-:-:S03]  /*5550*/  I2FP.F32.U32 R9, R23 ;  /* 0x0000001700097245 */ /* 0x000fc60000201000 */
[----:B------:R-:W4:Y:S01]  /*5560*/  LDC R8, c[0x0][0x8c0] ;  /* 0x00023000ff087b82 */ /* 0x000f220000000800 */
[----:B------:R-:W-:Y:S02]  /*5570*/  IMAD.X R5, RZ, RZ, ~R4, P0 ;  /* 0x000000ffff057224 */ /* 0x000fe400000e0e04 */
[----:B------:R-:W-:Y:S01]  /*5580*/  FMUL R9, R9, UR4 ;  /* 0x0000000409097c20 */ /* 0x000fe20008400000 */
[----:B------:R-:W-:Y:S01]  /*5590*/  ULDC UR4, c[0x0][0x154] ;  /* 0x0000550000047ab9 */ /* 0x000fe20000000800 */
[-C--:B------:R-:W-:Y:S02]  /*55a0*/  IMAD R6, R5, R20.reuse, RZ ;  /* 0x0000001405067224 */ /* 0x080fe400078e02ff */
[C---:B------:R-:W-:Y:S01]  /*55b0*/  IMAD.WIDE.U32 R4, R7.reuse, R20, R16 ;  /* 0x0000001407047225 */ /* 0x040fe200078e0010 */
[----:B------:R-:W5:Y:S01]  /*55c0*/  LDC R28, c[0x0][0x900] ;  /* 0x00024000ff1c7b82 */ /* 0x000f620000000800 */
[----:B------:R-:W2:Y:S02]  /*55d0*/  F2I.U32.TRUNC.NTZ R9, R9 ;  /* 0x0000000900097305 */ /* 0x000ea4000020f000 */
[----:B------:R-:W-:-:S04]  /*55e0*/  IMAD R7, R7, R21, R6 ;  /* 0x0000001507077224 */ /* 0x000fc800078e0206 */
[----:B------:R-:W-:Y:S01]  /*55f0*/  IMAD.IADD R5, R5, 0x1, R7 ;  /* 0x0000000105057824 */ /* 0x000fe200078e0207 */
[----:B------:R-:W5:Y:S01]  /*5600*/  LDC R20, c[0x0][0x8b0] ;  /* 0x00022c00ff147b82 */ /* 0x000f620000000800 */
[----:B---3--:R-:W-:-:S04]  /*5610*/  ISETP.NE.U32.AND P0, PT, R14, RZ, PT ;  /* 0x000000ff0e00720c */ /* 0x008fc80003f05070 */
[----:B------:R-:W-:-:S03]  /*5620*/  ISETP.NE.AND.EX P0, PT, R15, RZ, PT, P0 ;  /* 0x000000ff0f00720c */ /* 0x000fc60003f05300 */
[----:B------:R-:W3:Y:S01]  /*5630*/  LDC R6, c[0x0][0x144] ;  /* 0x00005100ff067b82 */ /* 0x000ee20000000800 */
[----:B----4-:R-:W-:Y:S01]  /*5640*/  SHF.R.U64 R12, R4, R8, R5 ;  /* 0x00000008040c7219 */ /* 0x010fe20000001205 */
[----:B--2---:R-:W-:Y:S01]  /*5650*/  IMAD.MOV R9, RZ, RZ, -R9 ;  /* 0x000000ffff097224 */ /* 0x004fe200078e0a09 */
[----:B-1----:R-:W-:Y:S02]  /*5660*/  I2FP.F32.U32 R4, R24 ;  /* 0x0000001800047245 */ /* 0x002fe40000201000 */
[----:B------:R-:W-:-:S03]  /*5670*/  SHF.R.U32.HI R5, RZ, R8, R5 ;  /* 0x00000008ff057219 */ /* 0x000fc60000011605 */
[----:B------:R-:W1:Y:S01]  /*5680*/  LDC R21, c[0x0][0x148] ;  /* 0x00005200ff157b82 */ /* 0x000e620000000800 */
[----:B------:R-:W-:Y:S01]  /*5690*/  FMUL R7, R4, UR4 ;  /* 0x0000000404077c20 */ /* 0x000fe20008400000 */
[-C--:B-----5:R-:W-:Y:S02]  /*56a0*/  SHF.L.U32 R11, R11, R28.reuse, RZ ;  /* 0x0000001c0b0b7219 */ /* 0x0a0fe400000006ff */
[----:B------:R-:W-:-:S04]  /*56b0*/  SHF.L.U32 R99, R3, R28, RZ ;  /* 0x0000001c03637219 */ /* 0x000fc800000006ff */
[----:B------:R-:W2:Y:S01]  /*56c0*/  LDC R25, c[0x0][0x8a8] ;  /* 0x00022a00ff197b82 */ /* 0x000ea20000000800 */
[-CC-:B------:R-:W-:Y:S02]  /*56d0*/  SHF.R.U64 R10, R12, R20.reuse, R5.reuse ;  /* 0x000000140c0a7219 */ /* 0x180fe40000001205 */
[----:B------:R-:W-:Y:S02]  /*56e0*/  SHF.R.U32.HI R5, RZ, R20, R5 ;  /* 0x00000014ff057219 */ /* 0x000fe40000011605 */
[----:B------:R4:W1:Y:S02]  /*56f0*/  F2I.U32.TRUNC.NTZ R20, R7 ;  /* 0x0000000700147305 */ /* 0x000864000020f000 */
[-C--:B------:R-:W-:Y:S01]  /*5700*/  SHF.R.U64 R13, R10, R28.reuse, R5 ;  /* 0x0000001c0a0d7219 */ /* 0x080fe20000001205 */
[----:B------:R-:W1:Y:S01]  /*5710*/  LDC R27, c[0x0][0x8f0] ;  /* 0x00023c00ff1b7b82 */ /* 0x000e620000000800 */
[----:B---3--:R-:W-:Y:S01]  /*5720*/  IMAD R26, R6, R9, R23 ;  /* 0x00000009061a7224 */ /* 0x008fe200078e0217 */
[----:B------:R-:W-:-:S02]  /*5730*/  SHF.R.U32.HI R5, RZ, R28, R5 ;  /* 0x0000001cff057219 */ /* 0x000fc40000011605 */
[----:B------:R-:W-:Y:S01]  /*5740*/  LOP3.LUT R23, RZ, R11, RZ, 0x33, !PT ;  /* 0x0000000bff177212 */ /* 0x000fe200078e33ff */
[----:B------:R-:W-:-:S03]  /*5750*/  IMAD.MOV.U32 R4, RZ, RZ, R13 ;  /* 0x000000ffff047224 */ /* 0x000fc600078e000d */
[----:B------:R-:W3:Y:S08]  /*5760*/  LDC R29, c[0x0][0x8e0] ;  /* 0x00023800ff1d7b82 */ /* 0x000ef00000000800 */
[----:B------:R-:W1:Y:S01]  /*5770*/  LDC R30, c[0x0][0x8b8] ;  /* 0x00022e00ff1e7b82 */ /* 0x000e620000000800 */
[----:B--2-4-:R-:W-:Y:S05]  /*5780*/  @!P0 BRA `(.L_x_96) ;  /* 0x0000000000288947 */ /* 0x014fea0003800000 */
        /* <DEDUP_REMOVED lines=10> */
.L_x_96:
[----:B------:R-:W-:Y:S02]  /*5830*/  ISETP.NE.AND P0, PT, R2, 0x1, PT ;  /* 0x000000010200780c */ /* 0x000fe40003f05270 */
[----:B-1----:R-:W-:Y:S01]  /*5840*/  SHF.R.U64 R3, R4, R27, R5 ;  /* 0x0000001b04037219 */ /* 0x002fe20000001205 */
[----:B------:R-:W-:Y:S01]  /*5850*/  VIADD R5, R25, 0xffffffff ;  /* 0xffffffff19057836 */ /* 0x000fe20000000000 */
[----:B------:R-:W-:Y:S02]  /*5860*/  LOP3.LUT R10, R10, R23, RZ, 0xc0, !PT ;  /* 0x000000170a0a7212 */ /* 0x000fe400078ec0ff */
[----:B------:R-:W-:Y:S01]  /*5870*/  IADD3 R20, -R20, RZ, RZ ;  /* 0x000000ff14147210 */ /* 0x000fe20007ffe1ff */
[----:B------:R-:W-:Y:S01]  /*5880*/  IMAD.MOV R4, RZ, RZ, -R3 ;  /* 0x000000ffff047224 */ /* 0x000fe200078e0a03 */
[----:B------:R-:W-:Y:S01]  /*5890*/  LOP3.LUT R12, R12, R5, RZ, 0xc0, !PT ;  /* 0x000000050c0c7212 */ /* 0x000fe200078ec0ff */
[----:B------:R-:W-:Y:S01]  /*58a0*/  IMAD R99, R99, R3, R10 ;  /* 0x0000000363637224 */ /* 0x000fe200078e020a */
[----:B------:R-:W-:Y:S01]  /*58b0*/  R2UR UR47, R31 ;  /* 0x000000001f2f72ca */ /* 0x000fe200000e0000 */
[----:B---3--:R-:W-:-:S02]  /*58c0*/  IMAD R3, R4, R29, R13 ;  /* 0x0000001d04037224 */ /* 0x008fc400078e020d */
[----:B------:R-:W-:Y:S02]  /*58d0*/  @P0 IMAD R26, R21, R20, R24 ;  /* 0x00000014151a0224 */ /* 0x000fe400078e0218 */
[----:B------:R-:W-:Y:S02]  /*58e0*/  IMAD R4, R3, R25, R12 ;  /* 0x0000001903047224 */ /* 0x000fe400078e020c */
[----:B------:R-:W-:Y:S02]  /*58f0*/  IMAD R99, R99, R30, R26 ;  /* 0x0000001e63637224 */ /* 0x000fe400078e021a */
[----:B------:R-:W-:-:S03]  /*5900*/  IMAD.MOV.U32 R3, RZ, RZ, 0x1 ;  /* 0x00000001ff037424 */ /* 0x000fc600078e00ff */
[----:B------:R-:W-:Y:S02]  /*5910*/  SEL R97, R4, R99, !P0 ;  /* 0x0000006304617207 */ /* 0x000fe40004000000 */
[----:B------:R-:W-:Y:S02]  /*5920*/  SEL R99, R99, R4, !P0 ;  /* 0x0000000463637207 */ /* 0x000fe40004000000 */
[----:B------:R-:W-:-:S07]  /*5930*/  PRMT R4, R3, 0x7610, R4 ;  /* 0x0000761003047816 */ /* 0x000fce0000000004 */
.L_x_94:
[----:B------:R-:W-:Y:S01]  /*5940*/  UIADD3 UR48, UR49, UR48, URZ ;  /* 0x0000003031307290 */ /* 0x000fe2000fffe03f */
[----:B------:R-:W-:Y:S01]  /*5950*/  LOP3.LUT P0, RZ, R4, 0xff, RZ, 0xc0, !PT ;  /* 0x000000ff04ff7812 */ /* 0x000fe2000780c0ff */
[----:B------:R-:W-:Y:S01]  /*5960*/  UIADD3 UR42, UR42, 0x4, URZ ;  /* 0x000000042a2a7890 */ /* 0x000fe2000fffe03f */
[----:B------:R-:W-:Y:S01]  /*5970*/  IMAD.MOV.U32 R98, RZ, RZ, R0 ;  /* 0x000000ffff627224 */ /* 0x000fe200078e0000 */
[----:B------:R-:W-:Y:S02]  /*5980*/  USHF.R.U32.HI UR4, URZ, 0x2, UR48 ;  /* 0x000000023f047899 */ /* 0x000fe40008011630 */
[----:B------:R-:W-:Y:S02]  /*5990*/  UISETP.GT.U32.AND UP0, UPT, UR48, 0x3, UPT ;  /* 0x000000033000788c */ /* 0x000fe4000bf04070 */
[----:B------:R-:W-:Y:S02]  /*59a0*/  ULOP3.LUT UR4, UR4, 0x1, URZ, 0xc0, !UPT ;  /* 0x0000000104047892 */ /* 0x000fe4000f8ec03f */
[----:B------:R-:W-:-:S02]  /*59b0*/  UISETP.LT.U32.AND UP0, UPT, UR49, 0x4, UP0 ;  /* 0x000000043100788c */ /* 0x000fc40008701070 */
[----:B------:R-:W-:Y:S02]  /*59c0*/  UISETP.NE.U32.AND UP1, UPT, UR4, 0x1, UPT ;  /* 0x000000010400788c */ /* 0x000fe4000bf25070 */
[----:B------:R-:W-:Y:S02]  /*59d0*/  USEL UR5, URZ, 0x1, !UP0 ;  /* 0x000000013f057887 */ /* 0x000fe4000c000000 */
[----:B------:R-:W-:Y:S02]  /*59e0*/  UISETP.GT.U32.AND UP1, UPT, UR49, 0x3, !UP1 ;  /* 0x000000033100788c */ /* 0x000fe4000cf24070 */
[----:B------:R-:W-:Y:S02]  /*59f0*/  ULOP3.LUT UR48, UR48, 0x3, URZ, 0xc0, !UPT ;  /* 0x0000000330307892 */ /* 0x000fe4000f8ec03f */
[----:B------:R-:W-:-:S04]  /*5a00*/  USEL UR4, URZ, 0x1, !UP1 ;  /* 0x000000013f047887 */ /* 0x000fc8000c800000 */
[----:B------:R-:W-:Y:S01]  /*5a10*/  ULOP3.LUT UR43, UR4, UR43, UR5, 0x96, !UPT ;  /* 0x0000002b042b7292 */ /* 0x000fe2000f8e9605 */
[----:B------:R-:W-:Y:S11]  /*5a20*/  @P0 BRA `(.L_x_97) ;  /* 0xffffffbc00380947 */ /* 0x000ff6000383ffff */
[----:B------:R-:W-:-:S13]  /*5a30*/  PLOP3.LUT P0, PT, PT, PT, PT, 0x8, 0x0 ;  /* 0x000000000000781c */ /* 0x000fda0003f0e170 */
.L_x_21:
[----:B------:R-:W-:Y:S05]  /*5a40*/  @P0 BRA `(.L_x_13) ;  /* 0x0000002800840947 */ /* 0x000fea0003800000 */
[----:B------:R-:W-:Y:S01]  /*5a50*/  ULDC.64 UR6, c[0x0][0x588] ;  /* 0x0001620000067ab9 */ /* 0x000fe20000000a00 */
[----:B------:R-:W-:Y:S01]  /*5a60*/  ISETP.NE.U32.AND P1, PT, R103, RZ, PT ;  /* 0x000000ff6700720c */ /* 0x000fe20003f25070 */
[----:B------:R-:W-:-:S04]  /*5a70*/  DEPBAR.LE SB0, 0x0 ;  /* 0x000080000000791a */ /* 0x000fc80000000000 */
[----:B------:R-:W-:Y:S01]  /*5a80*/  ISETP.NE.U32.AND P0, PT, RZ, UR6, PT ;  /* 0x00000006ff007c0c */ /* 0x000fe2000bf05070 */
[----:B------:R-:W-:Y:S01]  /*5a90*/  BSSY B0, `(.L_x_98) ;  /* 0x0000015000007945 */ /* 0x000fe20003800000 */
[----:B------:R-:W-:Y:S02]  /*5aa0*/  ISETP.NE.AND.EX P1, PT, R104, RZ, PT, P1 ;  /* 0x000000ff6800720c */ /* 0x000fe40003f25310 */
[----:B------:R-:W-:-:S13]  /*5ab0*/  ISETP.NE.AND.EX P0, PT, RZ, UR7, PT, P0 ;  /* 0x00000007ff007c0c */ /* 0x000fda000bf05300 */
[----:B------:R-:W-:Y:S05]  /*5ac0*/  @P0 BRA P1, `(.L_x_99) ;  /* 0x0000000000440947 */ /* 0x000fea0000800000 */
[----:B------:R-:W-:-:S04]  /*5ad0*/  ISETP.NE.U32.AND P0, PT, R103, RZ, PT ;  /* 0x000000ff6700720c */ /* 0x000fc80003f05070 */
[----:B------:R-:W-:-:S13]  /*5ae0*/  ISETP.NE.AND.EX P0, PT, R104, RZ, PT, P0 ;  /* 0x000000ff6800720c */ /* 0x000fda0003f05300 */
[----:B------:R-:W-:Y:S05]  /*5af0*/  @!P0 BRA `(.L_x_100) ;  /* 0x00000000002c8947 */ /* 0x000fea0003800000 */
[----:B------:R-:W-:-:S13]  /*5b00*/  LOP3.LUT P0, RZ, R90, 0xff, RZ, 0xc0, !PT ;  /* 0x000000ff5aff7812 */ /* 0x000fda000780c0ff */
[----:B------:R-:W-:Y:S05]  /*5b10*/  @!P0 BRA `(.L_x_101) ;  /* 0x0000000000108947 */ /* 0x000fea0003800000 */
[----:B-----5:R-:W-:-:S13]  /*5b20*/  FSETP.NEU.AND P0, PT, R92, RZ, PT ;  /* 0x000000ff5c00720b */ /* 0x020fda0003f0d000 */
[----:B------:R-:W-:Y:S05]  /*5b30*/  @!P0 BREAK B0 ;  /* 0x0000000000008942 */ /* 0x000fea0003800000 */
[----:B------:R-:W-:Y:S05]  /*5b40*/  @P0 BRA `(.L_x_99) ;  /* 0x0000000000240947 */ /* 0x000fea0003800000 */
[----:B------:R-:W-:Y:S05]  /*5b50*/  BRA `(.L_x_13) ;  /* 0x0000002800407947 */ /* 0x000fea0003800000 */
.L_x_101:
[----:B------:R-:W-:-:S04]  /*5b60*/  ISETP.NE.U32.AND P0, PT, RZ, UR6, PT ;  /* 0x00000006ff007c0c */ /* 0x000fc8000bf05070 */
[----:B------:R-:W-:-:S13]  /*5b70*/  ISETP.NE.AND.EX P0, PT, RZ, UR7, PT, P0 ;  /* 0x00000007ff007c0c */ /* 0x000fda000bf05300 */
[----:B------:R-:W-:Y:S05]  /*5b80*/  @!P0 BREAK B0 ;  /* 0x0000000000008942 */ /* 0x000fea0003800000 */
[----:B------:R-:W-:Y:S05]  /*5b90*/  @P0 BRA `(.L_x_99) ;  /* 0x0000000000100947 */ /* 0x000fea0003800000 */
[----:B------:R-:W-:Y:S05]  /*5ba0*/  BRA `(.L_x_13) ;  /* 0x00000028002c7947 */ /* 0x000fea0003800000 */
.L_x_100:
[----:B-----5:R-:W-:-:S13]  /*5bb0*/  FSETP.NEU.AND P0, PT, R92, RZ, PT ;  /* 0x000000ff5c00720b */ /* 0x020fda0003f0d000 */
[----:B------:R-:W-:Y:S05]  /*5bc0*/  @!P0 BREAK B0 ;  /* 0x0000000000008942 */ /* 0x000fea0003800000 */
[----:B------:R-:W-:Y:S05]  /*5bd0*/  @!P0 BRA `(.L_x_13) ;  /* 0x0000002800208947 */ /* 0x000fea0003800000 */
.L_x_99:
[----:B-1----:R-:W-:Y:S05]  /*5be0*/  BSYNC B0 ;  /* 0x0000000000007941 */ /* 0x002fea0003800000 */
.L_x_98:
[----:B------:R-:W-:-:S04]  /*5bf0*/  LOP3.LUT R19, R19, 0x1, RZ, 0xfc, !PT ;  /* 0x0000000113137812 */ /* 0x000fc800078efcff */
[----:B------:R-:W-:-:S13]  /*5c00*/  ISETP.NE.AND P0, PT, R19, 0x3, PT ;  /* 0x000000031300780c */ /* 0x000fda0003f05270 */
[----:B------:R-:W-:Y:S05]  /*5c10*/  @!P0 BRA `(.L_x_102) ;  /* 0x0000000000048947 */ /* 0x000fea0003800000 */
[----:B------:R-:W-:Y:S01]  /*5c20*/  BPT.TRAP 0x1 ;  /* 0x000000040000795c */ /* 0x000fe20000300000 */
.L_x_102:
[----:B------:R-:W1:Y:S01]  /*5c30*/  S2UR UR5, SR_CgaCtaId ;  /* 0x00000000000579c3 */ /* 0x000e620000008800 */
[----:B------:R-:W-:Y:S02]  /*5c40*/  UMOV UR4, 0x400 ;  /* 0x0000040000047882 */ /* 0x000fe40000000000 */
[----:B-1----:R-:W-:-:S04]  /*5c50*/  ULEA UR4, UR5, UR4, 0x18 ;  /* 0x0000000405047291 */ /* 0x002fc8000f8ec03f */
[----:B------:R-:W-:-:S04]  /*5c60*/  ULEA UR4, UR39, UR4, 0x3 ;  /* 0x0000000427047291 */ /* 0x000fc8000f8e183f */
[----:B------:R-:W-:-:S04]  /*5c70*/  UIADD3 UR4, UR4, 0x60, URZ ;  /* 0x0000006004047890 */ /* 0x000fc8000fffe03f */
[----:B------:R-:W-:-:S09]  /*5c80*/  UPRMT UR4, UR5, 0x654, UR4 ;  /* 0x0000065405047896 */ /* 0x000fd20008000004 */
[----:B------:R-:W-:Y:S01]  /*5c90*/  SYNCS.ARRIVE.TRANS64.RED.A1T0 RZ, [UR4], RZ ;  /* 0x000000ffffff79a7 */ /* 0x000fe20008100404 */
[----:B------:R-:W-:Y:S05]  /*5ca0*/  BRA `(.L_x_13) ;  /* 0x0000002400ec7947 */ /* 0x000fea0003800000 */
.L_x_12:
[----:B------:R-:W-:Y:S01]  /*5cb0*/  ULDC.64 UR4, c[0x0][0x8f8] ;  /* 0x00023e0000047ab9 */ /* 0x000fe20000000a00 */
[----:B------:R-:W-:Y:S01]  /*5cc0*/  PRMT R10, RZ, 0x7610, R10 ;  /* 0x00007610ff0a7816 */ /* 0x000fe2000000000a */
[----:B------:R-:W-:Y:S01]  /*5cd0*/  IMAD.MOV.U32 R20, RZ, RZ, -0x1 ;  /* 0xffffffffff147424 */ /* 0x000fe200078e00ff */
[----:B------:R-:W-:Y:S01]  /*5ce0*/  ISETP.GE.U32.AND P0, PT, R16, UR4, PT ;  /* 0x0000000410007c0c */ /* 0x000fe2000bf06070 */
[----:B------:R-:W-:Y:S02]  /*5cf0*/  IMAD.MOV.U32 R13, RZ, RZ, -0x1 ;  /* 0xffffffffff0d7424 */ /* 0x000fe400078e00ff */
[----:B------:R-:W-:Y:S01]  /*5d00*/  IMAD.MOV.U32 R12, RZ, RZ, -0x1 ;  /* 0xffffffffff0c7424 */ /* 0x000fe200078e00ff */
[----:B------:R-:W-:-:S13]  /*5d10*/  ISETP.GE.U32.AND.EX P0, PT, R17, UR5, PT, P0 ;  /* 0x0000000511007c0c */ /* 0x000fda000bf06100 */
        /* <DEDUP_REMOVED lines=19> */
.L_x_104:
[----:B------:R-:W2:Y:S01]  /*5e50*/  LDC.64 R30, c[0x0][0x8e8] ;  /* 0x00023a00ff1e7b82 */ /* 0x000ea20000000a00 */
[-CC-:B------:R-:W-:Y:S01]  /*5e60*/  SHF.R.U64 R24, R14, R26.reuse, R15.reuse ;  /* 0x0000001a0e187219 */ /* 0x180fe2000000120f */
[----:B------:R-:W-:Y:S01]  /*5e70*/  ULDC UR4, c[0x0][0x900] ;  /* 0x0002400000047ab9 */ /* 0x000fe20000000800 */
[----:B------:R-:W-:Y:S02]  /*5e80*/  SHF.R.U32.HI R10, RZ, R26, R15 ;  /* 0x0000001aff0a7219 */ /* 0x000fe4000001160f */
        /* <DEDUP_REMOVED lines=30> */
[----:B------:R-:W-:Y:S01]  /*6070*/  IMAD.WIDE.U32 R10, R15, R30, RZ ;  /* 0x0000001e0f0a7225 */ /* 0x000fe200078e00ff */
[----:B------:R-:W-:-:S03]  /*6080*/  MOV R14, R13 ;  /* 0x0000000d000e7202 */ /* 0x000fc60000000f00 */
[----:B------:R-:W-:Y:S01]  /*6090*/  IMAD.X R15, RZ, RZ, RZ, P0 ;  /* 0x000000ffff0f7224 */ /* 0x000fe200000e06ff */
[----:B------:R-:W-:-:S05]  /*60a0*/  IADD3 RZ, P0, R11, R12, RZ ;  /* 0x0000000c0bff7210 */ /* 0x000fca0007f1e0ff */
[----:B------:R-:W-:-:S08]  /*60b0*/  IMAD.WIDE.U32.X R10, R21, R31, R14, P0 ;  /* 0x0000001f150a7225 */ /* 0x000fd000000e040e */
.L_x_105:
[----:B------:R-:W-:Y:S01]  /*60c0*/  ISETP.NE.AND P0, PT, R2, 0x1, PT ;  /* 0x000000010200780c */ /* 0x000fe20003f05270 */
[----:B------:R-:W-:Y:S01]  /*60d0*/  USHF.L.U32 UR4, UR37, UR4, URZ ;  /* 0x0000000425047299 */ /* 0x000fe2000800063f */
[----:B--2---:R-:W-:Y:S01]  /*60e0*/  SHF.R.U64 R10, R10, R28, R11 ;  /* 0x0000001c0a0a7219 */ /* 0x004fe2000000120b */
[----:B------:R-:W-:Y:S01]  /*60f0*/  VIADD R13, R27, 0xffffffff ;  /* 0xffffffff1b0d7836 */ /* 0x000fe20000000000 */
[----:B------:R-:W-:Y:S01]  /*6100*/  LOP3.LUT R7, R25, R32, RZ, 0xc0, !PT ;  /* 0x0000002019077212 */ /* 0x000fe200078ec0ff */
[----:B------:R-:W-:Y:S02]  /*6110*/  IMAD.MOV.U32 R12, RZ, RZ, R24 ;  /* 0x000000ffff0c7224 */ /* 0x000fe400078e0018 */
[----:B------:R-:W-:Y:S02]  /*6120*/  IMAD.MOV R11, RZ, RZ, -R10 ;  /* 0x000000ffff0b7224 */ /* 0x000fe400078e0a0a */
[----:B------:R-:W-:Y:S02]  /*6130*/  IMAD R7, R10, UR4, R7 ;  /* 0x000000040a077c24 */ /* 0x000fe4000f8e0207 */
[----:B------:R-:W-:-:S02]  /*6140*/  IMAD.MOV.U32 R10, RZ, RZ, 0x1 ;  /* 0x00000001ff0a7424 */ /* 0x000fc400078e00ff */
[----:B------:R-:W-:Y:S01]  /*6150*/  @P0 IMAD R8, R9, R23, R6 ;  /* 0x0000001709080224 */ /* 0x000fe200078e0206 */
[----:B------:R-:W-:Y:S01]  /*6160*/  LOP3.LUT R9, R20, R13, RZ, 0xc0, !PT ;  /* 0x0000000d14097212 */ /* 0x000fe200078ec0ff */
[----:B---3--:R-:W-:Y:S02]  /*6170*/  IMAD R6, R11, R29, R26 ;  /* 0x0000001d0b067224 */ /* 0x008fe400078e021a */
[----:B----4-:R-:W-:Y:S02]  /*6180*/  IMAD R8, R7, R33, R8 ;  /* 0x0000002107087224 */ /* 0x010fe400078e0208 */
[----:B------:R-:W-:-:S05]  /*6190*/  IMAD R7, R6, R27, R9 ;  /* 0x0000001b06077224 */ /* 0x000fca00078e0209 */
[----:B------:R-:W-:Y:S02]  /*61a0*/  SEL R13, R7, R8, !P0 ;  /* 0x00000008070d7207 */ /* 0x000fe40004000000 */
[----:B------:R-:W-:-:S07]  /*61b0*/  SEL R20, R8, R7, !P0 ;  /* 0x0000000708147207 */ /* 0x000fce0004000000 */
.L_x_103:
[----:B------:R-:W-:-:S08]  /*61c0*/  NOP ;  /* 0x0000000000007918 */ /* 0x000fd00000000000 */
[----:B------:R-:W2:-:S00]  /*61d0*/  USETMAXREG.DEALLOC.CTAPOOL 0x28 ;  /* 0x00000028000079c8 */ /* 0x000e8000080e0500 */
[----:B--2---:R-:W-:-:S13]  /*61e0*/  ISETP.NE.AND P0, PT, R0, 0x1, PT ;  /* 0x000000010000780c */ /* 0x004fda0003f05270 */
[----:B------:R-:W-:Y:S05]  /*61f0*/  @!P0 BRA `(.L_x_13) ;  /* 0x0000002000988947 */ /* 0x000fea0003800000 */
[----:B------:R-:W-:Y:S05]  /*6200*/  @!P4 BRA `(.L_x_106) ;  /* 0x0000001000acc947 */ /* 0x000fea0003800000 */
[----:B------:R-:W-:-:S04]  /*6210*/  PRMT R3, R3, 0x9910, RZ ;  /* 0x0000991003037816 */ /* 0x000fc800000000ff */
[----:B------:R-:W-:-:S04]  /*6220*/  ISETP.NE.AND P0, PT, R3, RZ, PT ;  /* 0x000000ff0300720c */ /* 0x000fc80003f05270 */
[----:B------:R-:W-:-:S13]  /*6230*/  ISETP.NE.OR P0, PT, R0, 0x2, !P0 ;  /* 0x000000020000780c */ /* 0x000fda0004705670 */
[----:B------:R-:W-:Y:S05]  /*6240*/  @P0 BRA `(.L_x_13) ;  /* 0x0000002000840947 */ /* 0x000fea0003800000 */
[----:B------:R-:W-:-:S13]  /*6250*/  LOP3.LUT P1, RZ, R10, 0xff, RZ, 0xc0, !PT ;  /* 0x000000ff0aff7812 */ /* 0x000fda000782c0ff */
[----:B------:R-:W-:Y:S05]  /*6260*/  @!P1 BRA `(.L_x_107) ;  /* 0x0000000000189947 */ /* 0x000fea0003800000 */
[----:B------:R-:W-:Y:S01]  /*6270*/  UMOV UR4, 0x400 ;  /* 0x0000040000047882 */ /* 0x000fe20000000000 */
[----:B------:R-:W-:Y:S01]  /*6280*/  IMAD.MOV.U32 R0, RZ, RZ, RZ ;  /* 0x000000ffff007224 */ /* 0x000fe200078e00ff */
[----:B-1----:R-:W-:-:S04]  /*6290*/  ULEA UR4, UR36, UR4, 0x18 ;  /* 0x0000000424047291 */ /* 0x002fc8000f8ec03f */
[----:B------:R-:W-:-:S05]  /*62a0*/  SHF.L.U32 R0, R0, 0x1f, RZ ;  /* 0x0000001f00007819 */ /* 0x000fca00000006ff */
[----:B------:R-:W1:Y:S02]  /*62b0*/  SYNCS.PHASECHK.TRANS64.TRYWAIT P0, [UR4+0x88], R0 ;  /* 0x00008800ff0075a7 */ /* 0x000e640008000144 */
[----:B-1----:R-:W-:Y:S05]  /*62c0*/  @!P0 BRA `(.L_x_108) ;  /* 0x0000002000ec8947 */ /* 0x002fea0003800000 */
.L_x_107:
[----:B------:R-:W-:Y:S01]  /*62d0*/  PRMT R9, RZ, 0x7610, R9 ;  /* 0x00007610ff097816 */ /* 0x000fe20000000009 */
[----:B------:R-:W-:Y:S06]  /*62e0*/  @P2 BRA `(.L_x_109) ;  /* 0x0000000000242947 */ /* 0x000fec0003800000 */
[----:B------:R-:W-:Y:S02]  /*62f0*/  ULDC.64 UR4, c[0x0][0x588] ;  /* 0x0001620000047ab9 */ /* 0x000fe40000000a00 */
[----:B------:R-:W-:-:S04]  /*6300*/  ISETP.NE.U32.AND P0, PT, RZ, UR4, PT ;  /* 0x00000004ff007c0c */ /* 0x000fc8000bf05070 */
[----:B------:R-:W-:-:S13]  /*6310*/  ISETP.NE.AND.EX P0, PT, RZ, UR5, PT, P0 ;  /* 0x00000005ff007c0c */ /* 0x000fda000bf05300 */
[----:B------:R-:W-:Y:S05]  /*6320*/  @!P0 BRA `(.L_x_110) ;  /* 0x00000000000c8947 */ /* 0x000fea0003800000 */
[----:B------:R3:W5:Y:S01]  /*6330*/  LDG.E R11, desc[UR52][R4.64] ;  /* 0x00000034040b7981 */ /* 0x000762000c1e1900 */
[----:B------:R-:W-:Y:S01]  /*6340*/  IMAD.MOV.U32 R9, RZ, RZ, 0x1 ;  /* 0x00000001ff097424 */ /* 0x000fe200078e00ff */
[----:B------:R-:W-:Y:S06]  /*6350*/  BRA `(.L_x_109) ;  /* 0x0000000000087947 */ /* 0x000fec0003800000 */
.L_x_110:
[----:B------:R-:W2:Y:S01]  /*6360*/  LDC R11, c[0x0][0x580] ;  /* 0x00016000ff0b7b82 */ /* 0x000ea20000000800 */
[----:B------:R-:W-:-:S07]  /*6370*/  IMAD.MOV.U32 R9, RZ, RZ, 0x1 ;  /* 0x00000001ff097424 */ /* 0x000fce00078e00ff */
.L_x_109:
[----:B-1----:R-:W-:Y:S01]  /*6380*/  IMAD.MOV.U32 R0, RZ, RZ, 0x1 ;  /* 0x00000001ff007424 */ /* 0x002fe200078e00ff */
[----:B------:R-:W-:Y:S06]  /*6390*/  @!P1 BRA `(.L_x_111) ;  /* 0x0000000c00d89947 */ /* 0x000fec0003800000 */
[----:B------:R-:W1:Y:S01]  /*63a0*/  LDC R3, c[0x0][0x8a8] ;  /* 0x00022a00ff037b82 */ /* 0x000e620000000800 */
[----:B------:R-:W-:Y:S01]  /*63b0*/  IMAD.MOV.U32 R0, RZ, RZ, -0x1 ;  /* 0xffffffffff007424 */ /* 0x000fe200078e00ff */
[----:B------:R-:W-:Y:S01]  /*63c0*/  ULDC UR4, c[0x0][0x900] ;  /* 0x0002400000047ab9 */ /* 0x000fe20000000800 */
[----:B------:R-:W-:Y:S01]  /*63d0*/  LOP3.LUT R10, R19, 0x2, RZ, 0xfc, !PT ;  /* 0x00000002130a7812 */ /* 0x000fe200078efcff */
[----:B------:R-:W-:Y:S01]  /*63e0*/  ULDC.64 UR6, c[0x0][0x198] ;  /* 0x0000660000067ab9 */ /* 0x000fe20000000a00 */
[----:B------:R-:W-:Y:S02]  /*63f0*/  USHF.L.U32 UR13, UR37, UR4, URZ ;  /* 0x00000004250d7299 */ /* 0x000fe4000800063f */
[----:B------:R-:W-:Y:S01]  /*6400*/  SHF.L.U32 R8, R0, UR4, RZ ;  /* 0x0000000400087c19 */ /* 0x000fe200080006ff */
[----:B------:R-:W-:Y:S01]  /*6410*/  IMAD.MOV.U32 R0, RZ, RZ, 0x1 ;  /* 0x00000001ff007424 */ /* 0x000fe200078e00ff */
[----:B------:R-:W-:Y:S01]  /*6420*/  ULDC.64 UR14, c[0x0][0x588] ;  /* 0x00016200000e7ab9 */ /* 0x000fe20000000a00 */
[----:B------:R-:W-:Y:S01]  /*6430*/  ULDC.64 UR22, c[0x0][0x8f8] ;  /* 0x00023e0000167ab9 */ /* 0x000fe20000000a00 */
[----:B------:R-:W-:Y:S01]  /*6440*/  LOP3.LUT R8, RZ, R8, RZ, 0x33, !PT ;  /* 0x00000008ff087212 */ /* 0x000fe200078e33ff */
[----:B------:R-:W-:Y:S01]  /*6450*/  ULDC.64 UR24, c[0x0][0x590] ;  /* 0x0001640000187ab9 */ /* 0x000fe20000000a00 */
[----:B-1----:R-:W-:-:S07]  /*6460*/  VIADD R3, R3, 0xffffffff ;  /* 0xffffffff03037836 */ /* 0x002fce0000000000 */
.L_x_143:
[----:B------:R-:W-:Y:S02]  /*6470*/  ISETP.NE.U32.AND P0, PT, RZ, UR24, PT ;  /* 0x00000018ff007c0c */ /* 0x000fe4000bf05070 */
[----:B------:R-:W-:Y:S02]  /*6480*/  R2UR UR19, R20 ;  /* 0x00000000141372ca */ /* 0x000fe400000e0000 */
[----:B------:R-:W-:Y:S02]  /*6490*/  R2UR UR18, R13 ;  /* 0x000000000d1272ca */ /* 0x000fe400000e0000 */
[----:B------:R-:W-:-:S09]  /*64a0*/  ISETP.NE.AND.EX P0, PT, RZ, UR25, PT, P0 ;  /* 0x00000019ff007c0c */ /* 0x000fd2000bf05300 */
[----:B------:R-:W-:Y:S02]  /*64b0*/  USHF.L.U32 UR19, UR19, 0x8, URZ ;  /* 0x0000000813137899 */ /* 0x000fe4000800063f */
[----:B------:R-:W-:Y:S02]  /*64c0*/  USHF.L.U32 UR18, UR18, 0x6, URZ ;  /* 0x0000000612127899 */ /* 0x000fe4000800063f */
[----:B--2-4-:R-:W-:Y:S10]  /*64d0*/  @!P0 BRA `(.L_x_112) ;  /* 0x00000000002c8947 */ /* 0x014ff40003800000 */
[----:B------:R-:W-:-:S04]  /*64e0*/  ISETP.NE.U32.AND P1, PT, RZ, UR14, PT ;  /* 0x0000000eff007c0c */ /* 0x000fc8000bf25070 */
[----:B------:R-:W-:-:S13]  /*64f0*/  ISETP.NE.AND.EX P1, PT, RZ, UR15, PT, P1 ;  /* 0x0000000fff007c0c */ /* 0x000fda000bf25310 */
[----:B------:R-:W-:Y:S05]  /*6500*/  @!P1 BRA `(.L_x_113) ;  /* 0x0000000000189947 */ /* 0x000fea0003800000 */
[----:B---3--:R-:W1:Y:S01]  /*6510*/  LDC.64 R4, c[0x0][0x588] ;  /* 0x00016200ff047b82 */ /* 0x008e620000000a00 */
[----:B------:R-:W-:-:S04]  /*6520*/  IMAD R7, R12, UR24, RZ ;  /* 0x000000180c077c24 */ /* 0x000fc8000f8e02ff */
[----:B-1----:R-:W-:-:S05]  /*6530*/  IMAD.WIDE R4, R7, 0x4, R4 ;  /* 0x0000000407047825 */ /* 0x002fca00078e0204 */
[----:B--2--5:R1:W5:Y:S01]  /*6540*/  LDG.E R11, desc[UR52][R4.64] ;  /* 0x00000034040b7981 */ /* 0x024362000c1e1900 */
[----:B------:R-:W-:Y:S01]  /*6550*/  IMAD.MOV.U32 R9, RZ, RZ, 0x1 ;  /* 0x00000001ff097424 */ /* 0x000fe200078e00ff */
[----:B------:R-:W-:Y:S06]  /*6560*/  BRA `(.L_x_112) ;  /* 0x0000000000087947 */ /* 0x000fec0003800000 */
.L_x_113:
[----:B--2--5:R-:W4:Y:S01]  /*6570*/  LDC R11, c[0x0][0x580] ;  /* 0x00016000ff0b7b82 */ /* 0x024f220000000800 */
[----:B------:R-:W-:-:S07]  /*6580*/  IMAD.MOV.U32 R9, RZ, RZ, 0x1 ;  /* 0x00000001ff097424 */ /* 0x000fce00078e00ff */
.L_x_112:
[----:B------:R-:W-:Y:S05]  /*6590*/  @!P0 BRA `(.L_x_114) ;  /* 0x00000000001c8947 */ /* 0x000fea0003800000 */
[----:B------:R-:W-:-:S13]  /*65a0*/  LOP3.LUT P2, RZ, R9, 0xff, RZ, 0xc0, !PT ;  /* 0x000000ff09ff7812 */ /* 0x000fda000784c0ff */
[----:B-1-3--:R-:W1:Y:S02]  /*65b0*/  @!P2 LDC.64 R4, c[0x0][0x588] ;  /* 0x00016200ff04ab82 */ /* 0x00ae640000000a00 */
[----:B-1----:R-:W-:-:S04]  /*65c0*/  @!P2 ISETP.NE.U32.AND P0, PT, R4, RZ, PT ;  /* 0x000000ff0400a20c */ /* 0x002fc80003f05070 */
[----:B------:R-:W-:Y:S02]  /*65d0*/  @!P2 ISETP.NE.AND.EX P1, PT, R5, RZ, PT, P0 ;  /* 0x000000ff0500a20c */ /* 0x000fe40003f25300 */
[----:B--2-45:R-:W-:Y:S02]  /*65e0*/  @P2 FSETP.EQ.AND P0, PT, R11, RZ, PT ;  /* 0x000000ff0b00220b */ /* 0x034fe40003f02000 */
[----:B------:R-:W-:Y:S01]  /*65f0*/  @!P2 PLOP3.LUT P0, PT, P1, PT, PT, 0x8, 0x0 ;  /* 0x000000000000a81c */ /* 0x000fe20000f0e170 */
[----:B------:R-:W-:-:S12]  /*6600*/  BRA `(.L_x_115) ;  /* 0x0000000000047947 */ /* 0x000fd80003800000 */
.L_x_114:
[----:B--2-45:R-:W-:-:S13]  /*6610*/  FSETP.EQ.AND P0, PT, R11, RZ, PT ;  /* 0x000000ff0b00720b */ /* 0x034fda0003f02000 */
.L_x_115:
[----:B------:R-:W-:Y:S02]  /*6620*/  ISETP.NE.AND P2, PT, R10, 0x3, PT ;  /* 0x000000030a00780c */ /* 0x000fe40003f45270 */
[----:B------:R-:W-:-:S04]  /*6630*/  ELECT P1, URZ, PT ;  /* 0x00000000003f782f */ /* 0x000fc80003820000 */
[----:B------:R-:W-:-:S07]  /*6640*/  PLOP3.LUT P0, PT, P1, P0, PT, 0x20, 0x0 ;  /* 0x000000000000781c */ /* 0x000fce0000f00470 */
[----:B------:R-:W-:Y:S06]  /*6650*/  @!P2 BRA `(.L_x_116) ;  /* 0x000000000004a947 */ /* 0x000fec0003800000 */
[----:B------:R-:W-:Y:S01]  /*6660*/  BPT.TRAP 0x1 ;  /* 0x000000040000795c */ /* 0x000fe20000300000 */
.L_x_116:
[----:B------:R-:W2:Y:S01]  /*6670*/  S2UR UR36, SR_CgaCtaId ;  /* 0x00000000002479c3 */ /* 0x000ea20000008800 */
[----:B------:R-:W-:Y:S01]  /*6680*/  UMOV UR4, 0x400 ;  /* 0x0000040000047882 */ /* 0x000fe20000000000 */
[----:B-1-3--:R-:W-:Y:S01]  /*6690*/  SHF.L.U32 R4, R0, 0x1f, RZ ;  /* 0x0000001f00047819 */ /* 0x00afe200000006ff */
[----:B--2---:R-:W-:-:S09]  /*66a0*/  ULEA UR4, UR36, UR4, 0x18 ;  /* 0x0000000424047291 */ /* 0x004fd2000f8ec03f */
[----:B------:R-:W1:Y:S02]  /*66b0*/  SYNCS.PHASECHK.TRANS64.TRYWAIT P1, [UR4+0x60], R4 ;  /* 0x00006004ff0075a7 */ /* 0x000e640008020144 */
[----:B-1----:R-:W-:Y:S05]  /*66c0*/  @!P1 BRA `(.L_x_117) ;  /* 0x0000002000049947 */ /* 0x002fea0003800000 */
.L_x_174:
[----:B------:R-:W-:Y:S04]  /*66d0*/  BSSY B0, `(.L_x_118) ;  /* 0x000000e000007945 */ /* 0x000fe80003800000 */
[----:B------:R-:W-:Y:S05]  /*66e0*/  @!P0 BRA `(.L_x_119) ;  /* 0x0000000000308947 */ /* 0x000fea0003800000 */
[----:B------:R-:W-:Y:S01]  /*66f0*/  R2UR UR20, R12 ;  /* 0x000000000c1472ca */ /* 0x000fe200000e0000 */
[----:B------:R-:W-:Y:S02]  /*6700*/  UIADD3 UR8, UP0, UR6, 0x3f0, URZ ;  /* 0x000003f006087890 */ /* 0x000fe4000ff1e03f */
[----:B------:R-:W-:Y:S02]  /*6710*/  UIADD3 UR16, UR4, 0x200, URZ ;  /* 0x0000020004107890 */ /* 0x000fe4000fffe03f */
[----:B------:R-:W-:Y:S02]  /*6720*/  UIADD3 UR17, UR4, 0x40, URZ ;  /* 0x0000004004117890 */ /* 0x000fe4000fffe03f */
[----:B------:R-:W-:Y:S01]  /*6730*/  UIADD3.X UR9, URZ, UR7, URZ, UP0, !UPT ;  /* 0x000000073f097290 */ /* 0x000fe200087fe43f */
[----:B------:R-:W-:Y:S01]  /*6740*/  UMOV UR10, 0x0 ;  /* 0x00000000000a7882 */ /* 0x000fe20000000000 */
[----:B------:R-:W-:-:S07]  /*6750*/  UMOV UR11, 0x10000000 ;  /* 0x10000000000b7882 */ /* 0x000fce0000000000 */
[----:B------:R2:W-:Y:S02]  /*6760*/  UTMALDG.3D [UR16], [UR8], desc[UR10] ;  /* 0x00000a10080075b4 */ /* 0x0005e40008011000 */
[----:B--2---:R-:W-:Y:S05]  /*6770*/  @!P2 BRA `(.L_x_120) ;  /* 0x000000000004a947 */ /* 0x004fea0003800000 */
[----:B------:R-:W-:Y:S01]  /*6780*/  BPT.TRAP 0x1 ;  /* 0x000000040000795c */ /* 0x000fe20000300000 */
.L_x_120:
[----:B-1----:R-:W1:Y:S02]  /*6790*/  LDC R5, c[0x0][0x800] ;  /* 0x00020000ff057b82 */ /* 0x002e640000000800 */
[----:B-1----:R2:W-:Y:S02]  /*67a0*/  SYNCS.ARRIVE.TRANS64.RED.A0TR RZ, [UR4+0x40], R5 ;  /* 0x00004005ffff79a7 */ /* 0x0025e40008300404 */
.L_x_119:
[----:B------:R-:W-:Y:S05]  /*67b0*/  BSYNC B0 ;  /* 0x0000000000007941 */ /* 0x000fea0003800000 */
.L_x_118:
[----:B------:R-:W-:Y:S05]  /*67c0*/  @!P2 BRA `(.L_x_121) ;  /* 0x000000000004a947 */ /* 0x000fea0003800000 */
[----:B------:R-:W-:Y:S01]  /*67d0*/  BPT.TRAP 0x1 ;  /* 0x000000040000795c */ /* 0x000fe20000300000 */
.L_x_121:
[----:B------:R-:W-:-:S04]  /*67e0*/  UIADD3 UR5, UR4, 0x40, URZ ;  /* 0x0000004004057890 */ /* 0x000fc8000fffe03f */
[----:B------:R-:W-:-:S09]  /*67f0*/  UPRMT UR5, UR36, 0x654, UR5 ;  /* 0x0000065424057896 */ /* 0x000fd20008000005 */
[----:B------:R-:W-:Y:S01]  /*6800*/  SYNCS.ARRIVE.TRANS64.RED.A1T0 RZ, [UR5], RZ ;  /* 0x000000ffffff79a7 */ /* 0x000fe20008100405 */
[----:B------:R-:W-:Y:S05]  /*6810*/  @!P2 BRA `(.L_x_122) ;  /* 0x000000000004a947 */ /* 0x000fea0003800000 */
[----:B------:R-:W-:Y:S01]  /*6820*/  BPT.TRAP 0x1 ;  /* 0x000000040000795c */ /* 0x000fe20000300000 */
.L_x_122:
[----:B------:R-:W3:Y:S02]  /*6830*/  SYNCS.PHASECHK.TRANS64.TRYWAIT P1, [UR4+0x68], R4 ;  /* 0x00006804ff0075a7 */ /* 0x000ee40008020144 */
[----:B---3--:R-:W-:Y:S05]  /*6840*/  @!P1 BRA `(.L_x_123) ;  /* 0x0000001c00bc9947 */ /* 0x008fea0003800000 */
.L_x_175:
[----:B------:R-:W-:Y:S04]  /*6850*/  BSSY B0, `(.L_x_124) ;  /* 0x0000010000007945 */ /* 0x000fe80003800000 */
[----:B------:R-:W-:Y:S05]  /*6860*/  @!P0 BRA `(.L_x_125) ;  /* 0x0000000000388947 */ /* 0x000fea0003800000 */
[----:B------:R-:W-:Y:S01]  /*6870*/  UIADD3 UR16, UP0, UR6, 0x3f0, URZ ;  /* 0x000003f006107890 */ /* 0x000fe2000ff1e03f */
[----:B------:R-:W-:Y:S01]  /*6880*/  R2UR UR12, R12 ;  /* 0x000000000c0c72ca */ /* 0x000fe200000e0000 */
[----:B------:R-:W-:Y:S02]  /*6890*/  UIADD3 UR11, UR19, 0x80, URZ ;  /* 0x00000080130b7890 */ /* 0x000fe4000fffe03f */
[----:B------:R-:W-:Y:S02]  /*68a0*/  UIADD3 UR8, UR4, 0x2200, URZ ;  /* 0x0000220004087890 */ /* 0x000fe4000fffe03f */
[----:B------:R-:W-:Y:S02]  /*68b0*/  UIADD3 UR9, UR4, 0x48, URZ ;  /* 0x0000004804097890 */ /* 0x000fe4000fffe03f */
[----:B------:R-:W-:Y:S01]  /*68c0*/  UIADD3.X UR17, URZ, UR7, URZ, UP0, !UPT ;  /* 0x000000073f117290 */ /* 0x000fe200087fe43f */
[----:B------:R-:W-:Y:S01]  /*68d0*/  UMOV UR20, 0x0 ;  /* 0x0000000000147882 */ /* 0x000fe20000000000 */
[----:B------:R-:W-:Y:S01]  /*68e0*/  UMOV UR21, 0x10000000 ;  /* 0x1000000000157882 */ /* 0x000fe20000000000 */
[----:B------:R-:W-:-:S06]  /*68f0*/  UMOV UR10, UR18 ;  /* 0x00000012000a7c82 */ /* 0x000fcc0008000000 */
[----:B------:R3:W-:Y:S02]  /*6900*/  UTMALDG.3D [UR8], [UR16], desc[UR20] ;  /* 0x00001408100075b4 */ /* 0x0007e40008011000 */
[----:B---3--:R-:W-:Y:S05]  /*6910*/  @!P2 BRA `(.L_x_126) ;  /* 0x000000000004a947 */ /* 0x008fea0003800000 */
[----:B------:R-:W-:Y:S01]  /*6920*/  BPT.TRAP 0x1 ;  /* 0x000000040000795c */ /* 0x000fe20000300000 */
.L_x_126:
[----:B-12---:R-:W1:Y:S02]  /*6930*/  LDC R5, c[0x0][0x800] ;  /* 0x00020000ff057b82 */ /* 0x006e640000000800 */
[----:B-1----:R3:W-:Y:S02]  /*6940*/  SYNCS.ARRIVE.TRANS64.RED.A0TR RZ, [UR4+0x48], R5 ;  /* 0x00004805ffff79a7 */ /* 0x0027e40008300404 */
.L_x_125:
[----:B------:R-:W-:Y:S05]  /*6950*/  BSYNC B0 ;  /* 0x0000000000007941 */ /* 0x000fea0003800000 */
.L_x_124:
[----:B------:R-:W-:Y:S05]  /*6960*/  @!P2 BRA `(.L_x_127) ;  /* 0x000000000004a947 */ /* 0x000fea0003800000 */
[----:B------:R-:W-:Y:S01]  /*6970*/  BPT.TRAP 0x1 ;  /* 0x000000040000795c */ /* 0x000fe20000300000 */
.L_x_127:
[----:B------:R-:W-:Y:S02]  /*6980*/  UIADD3 UR5, UR4, 0x48, URZ ;  /* 0x0000004804057890 */ /* 0x000fe4000fffe03f */
[----:B------:R-:W-:Y:S02]  /*6990*/  UIADD3 UR10, UR18, 0x20, URZ ;  /* 0x00000020120a7890 */ /* 0x000fe4000fffe03f */
[----:B------:R-:W-:-:S09]  /*69a0*/  UPRMT UR5, UR36, 0x654, UR5 ;  /* 0x0000065424057896 */ /* 0x000fd20008000005 */
[----:B------:R-:W-:Y:S01]  /*69b0*/  SYNCS.ARRIVE.TRANS64.RED.A1T0 RZ, [UR5], RZ ;  /* 0x000000ffffff79a7 */ /* 0x000fe20008100405 */
[----:B------:R-:W-:Y:S05]  /*69c0*/  @!P2 BRA `(.L_x_128) ;  /* 0x000000000004a947 */ /* 0x000fea0003800000 */
[----:B------:R-:W-:Y:S01]  /*69d0*/  BPT.TRAP 0x1 ;  /* 0x000000040000795c */ /* 0x000fe20000300000 */
.L_x_128:
[----:B------:R-:W4:Y:S02]  /*69e0*/  SYNCS.PHASECHK.TRANS64.TRYWAIT P1, [UR4+0x70], R4 ;  /* 0x00007004ff0075a7 */ /* 0x000f240008020144 */
[----:B----4-:R-:W-:Y:S05]  /*69f0*/  @!P1 BRA `(.L_x_129) ;  /* 0x0000001c00689947 */ /* 0x010fea0003800000 */
.L_x_176:
        /* <DEDUP_REMOVED lines=8> */
[----:B------:R-:W-:Y:S01]  /*6a80*/  UMOV UR21, 0x10000000 ;  /* 0x1000000000157882 */ /* 0x000fe20000000000 */
[----:B------:R-:W-:-:S06]  /*6a90*/  UMOV UR11, UR19 ;  /* 0x00000013000b7c82 */ /* 0x000fcc0008000000 */
[----:B------:R4:W-:Y:S02]  /*6aa0*/  UTMALDG.3D [UR8], [UR16], desc[UR20] ;  /* 0x00001408100075b4 */ /* 0x0009e40008011000 */
[----:B----4-:R-:W-:Y:S05]  /*6ab0*/  @!P2 BRA `(.L_x_132) ;  /* 0x000000000004a947 */ /* 0x010fea0003800000 */
[----:B------:R-:W-:Y:S01]  /*6ac0*/  BPT.TRAP 0x1 ;  /* 0x000000040000795c */ /* 0x000fe20000300000 */
.L_x_132:
[----:B-123--:R-:W1:Y:S02]  /*6ad0*/  LDC R5, c[0x0][0x800] ;  /* 0x00020000ff057b82 */ /* 0x00ee640000000800 */
[----:B-1----:R4:W-:Y:S02]  /*6ae0*/  SYNCS.ARRIVE.TRANS64.RED.A0TR RZ, [UR4+0x50], R5 ;  /* 0x00005005ffff79a7 */ /* 0x0029e40008300404 */
.L_x_131:
[----:B------:R-:W-:Y:S05]  /*6af0*/  BSYNC B0 ;  /* 0x0000000000007941 */ /* 0x000fea0003800000 */
.L_x_130:
[----:B------:R-:W-:Y:S05]  /*6b00*/  @!P2 BRA `(.L_x_133) ;  /* 0x000000000004a947 */ /* 0x000fea0003800000 */
[----:B------:R-:W-:Y:S01]  /*6b10*/  BPT.TRAP 0x1 ;  /* 0x000000040000795c */ /* 0x000fe20000300000 */
.L_x_133:
[----:B------:R-:W-:-:S04]  /*6b20*/  UIADD3 UR5, UR4, 0x50, URZ ;  /* 0x0000005004057890 */ /* 0x000fc8000fffe03f */
[----:B------:R-:W-:-:S09]  /*6b30*/  UPRMT UR5, UR36, 0x654, UR5 ;  /* 0x0000065424057896 */ /* 0x000fd20008000005 */
[----:B------:R-:W-:Y:S01]  /*6b40*/  SYNCS.ARRIVE.TRANS64.RED.A1T0 RZ, [UR5], RZ ;  /* 0x000000ffffff79a7 */ /* 0x000fe20008100405 */
[----:B------:R-:W-:Y:S05]  /*6b50*/  @!P2 BRA `(.L_x_134) ;  /* 0x000000000004a947 */ /* 0x000fea0003800000 */
[----:B------:R-:W-:Y:S01]  /*6b60*/  BPT.TRAP 0x1 ;  /* 0x000000040000795c */ /* 0x000fe20000300000 */
.L_x_134:
[----:B------:R-:W5:Y:S02]  /*6b70*/  SYNCS.PHASECHK.TRANS64.TRYWAIT P1, [UR4+0x78], R4 ;  /* 0x00007804ff0075a7 */ /* 0x000f640008020144 */
[----:B-----5:R-:W-:Y:S05]  /*6b80*/  @!P1 BRA `(.L_x_135) ;  /* 0x0000001c001c9947 */ /* 0x020fea0003800000 */
.L_x_177:
[----:B------:R-:W-:Y:S04]  /*6b90*/  BSSY B0, `(.L_x_136) ;  /* 0x000000f000007945 */ /* 0x000fe80003800000 */
[----:B------:R-:W-:Y:S05]  /*6ba0*/  @!P0 BRA `(.L_x_137) ;  /* 0x0000000000348947 */ /* 0x000fea0003800000 */
[----:B------:R-:W-:Y:S01]  /*6bb0*/  R2UR UR12, R12 ;  /* 0x000000000c0c72ca */ /* 0x000fe200000e0000 */
[----:B------:R-:W-:Y:S02]  /*6bc0*/  UIADD3 UR16, UP0, UR6, 0x3f0, URZ ;  /* 0x000003f006107890 */ /* 0x000fe4000ff1e03f */
[----:B------:R-:W-:Y:S02]  /*6bd0*/  UIADD3 UR11, UR19, 0x80, URZ ;  /* 0x00000080130b7890 */ /* 0x000fe4000fffe03f */
[----:B------:R-:W-:Y:S02]  /*6be0*/  UIADD3 UR8, UR4, 0x6200, URZ ;  /* 0x0000620004087890 */ /* 0x000fe4000fffe03f */
[----:B------:R-:W-:Y:S02]  /*6bf0*/  UIADD3 UR9, UR4, 0x58, URZ ;  /* 0x0000005804097890 */ /* 0x000fe4000fffe03f */
[----:B------:R-:W-:Y:S01]  /*6c00*/  UIADD3.X UR17, URZ, UR7, URZ, UP0, !UPT ;  /* 0x000000073f117290 */ /* 0x000fe200087fe43f */
[----:B------:R-:W-:Y:S01]  /*6c10*/  UMOV UR20, 0x0 ;  /* 0x0000000000147882 */ /* 0x000fe20000000000 */
[----:B------:R-:W-:-:S07]  /*6c20*/  UMOV UR21, 0x10000000 ;  /* 0x1000000000157882 */ /* 0x000fce0000000000 */
[----:B------:R1:W-:Y:S02]  /*6c30*/  UTMALDG.3D [UR8], [UR16], desc[UR20] ;  /* 0x00001408100075b4 */ /* 0x0003e40008011000 */
[----:B-1----:R-:W-:Y:S05]  /*6c40*/  @!P2 BRA `(.L_x_138) ;  /* 0x000000000004a947 */ /* 0x002fea0003800000 */
[----:B------:R-:W-:Y:S01]  /*6c50*/  BPT.TRAP 0x1 ;  /* 0x000000040000795c */ /* 0x000fe20000300000 */
.L_x_138:
[----:B------:R-:W1:Y:S02]  /*6c60*/  LDC R4, c[0x0][0x800] ;  /* 0x00020000ff047b82 */ /* 0x000e640000000800 */
[----:B-1----:R1:W-:Y:S02]  /*6c70*/  SYNCS.ARRIVE.TRANS64.RED.A0TR RZ, [UR4+0x58], R4 ;  /* 0x00005804ffff79a7 */ /* 0x0023e40008300404 */
.L_x_137:
[----:B------:R-:W-:Y:S05]  /*6c80*/  BSYNC B0 ;  /* 0x0000000000007941 */ /* 0x000fea0003800000 */
.L_x_136:
[----:B------:R-:W-:Y:S05]  /*6c90*/  @!P2 BRA `(.L_x_139) ;  /* 0x000000000004a947 */ /* 0x000fea0003800000 */
[----:B------:R-:W-:Y:S01]  /*6ca0*/  BPT.TRAP 0x1 ;  /* 0x000000040000795c */ /* 0x000fe20000300000 */
.L_x_139:
[----:B------:R-:W-:Y:S01]  /*6cb0*/  IADD3 R16, P0, R16, UR40, RZ ;  /* 0x0000002810107c10 */ /* 0x000fe2000ff1e0ff */
[----:B------:R-:W-:Y:S01]  /*6cc0*/  UIADD3 UR4, UR4, 0x58, URZ ;  /* 0x0000005804047890 */ /* 0x000fe2000fffe03f */
[----:B------:R-:W-:Y:S01]  /*6cd0*/  LOP3.LUT R0, R0, 0x1, RZ, 0x3c, !PT ;  /* 0x0000000100007812 */ /* 0x000fe200078e3cff */
[----:B------:R-:W-:Y:S01]  /*6ce0*/  IMAD.MOV.U32 R20, RZ, RZ, -0x1 ;  /* 0xffffffffff147424 */ /* 0x000fe200078e00ff */
[----:B------:R-:W-:Y:S01]  /*6cf0*/  IADD3.X R17, R17, UR38, RZ, P0, !PT ;  /* 0x0000002611117c10 */ /* 0x000fe200087fe4ff */
[----:B------:R-:W-:Y:S01]  /*6d00*/  UPRMT UR4, UR36, 0x654, UR4 ;  /* 0x0000065424047896 */ /* 0x000fe20008000004 */
[----:B------:R-:W-:Y:S01]  /*6d10*/  ISETP.GE.U32.AND P0, PT, R16, UR22, PT ;  /* 0x0000001610007c0c */ /* 0x000fe2000bf06070 */
[----:B------:R-:W-:Y:S01]  /*6d20*/  IMAD.MOV.U32 R13, RZ, RZ, -0x1 ;  /* 0xffffffffff0d7424 */ /* 0x000fe200078e00ff */
[----:B-1----:R-:W-:Y:S01]  /*6d30*/  PRMT R4, RZ, 0x7610, R4 ;  /* 0x00007610ff047816 */ /* 0x002fe20000000004 */
[----:B------:R-:W-:Y:S01]  /*6d40*/  IMAD.MOV.U32 R12, RZ, RZ, -0x1 ;  /* 0xffffffffff0c7424 */ /* 0x000fe200078e00ff */
[----:B------:R-:W-:-:S04]  /*6d50*/  ISETP.GE.U32.AND.EX P0, PT, R17, UR23, PT, P0 ;  /* 0x0000001711007c0c */ /* 0x000fc8000bf06100 */
[----:B------:R-:W-:Y:S09]  /*6d60*/  SYNCS.ARRIVE.TRANS64.RED.A1T0 RZ, [UR4], RZ ;  /* 0x000000ffffff79a7 */ /* 0x000ff20008100404 */
[----:B------:R-:W-:Y:S05]  /*6d70*/  @P0 BRA `(.L_x_140) ;  /* 0x0000000400580947 */ /* 0x000fea0003800000 */
[----:B------:R-:W1:Y:S01]  /*6d80*/  S2R R15, SR_CTAID.X ;  /* 0x00000000000f7919 */ /* 0x000e620000002500 */
[----:B------:R-:W5:Y:S01]  /*6d90*/  LDC.64 R12, c[0x0][0x8d0] ;  /* 0x00023400ff0c7b82 */ /* 0x000f620000000a00 */
[----:B------:R-:W-:Y:S01]  /*6da0*/  ULDC UR4, c[0x0][0x150] ;  /* 0x0000540000047ab9 */ /* 0x000fe20000000800 */
[----:B------:R-:W-:Y:S01]  /*6db0*/  IMAD.MOV.U32 R7, RZ, RZ, R16 ;  /* 0x000000ffff077224 */ /* 0x000fe200078e0010 */
[----:B------:R-:W2:Y:S01]  /*6dc0*/  S2R R18, SR_CTAID.Y ;  /* 0x0000000000127919 */ /* 0x000ea20000002600 */
[----:B------:R-:W-:-:S04]  /*6dd0*/  IMAD.MOV.U32 R21, RZ, RZ, R17 ;  /* 0x000000ffff157224 */ /* 0x000fc800078e0011 */
[----:B------:R-:W2:Y:S08]  /*6de0*/  LDC R22, c[0x0][0x144] ;  /* 0x00005100ff167b82 */ /* 0x000eb00000000800 */
[----:B------:R-:W3:Y:S01]  /*6df0*/  LDC R20, c[0x0][0x8d8] ;  /* 0x00023600ff147b82 */ /* 0x000ee20000000800 */
[----:B-----5:R-:W-:-:S04]  /*6e00*/  ISETP.NE.U32.AND P0, PT, R12, RZ, PT ;  /* 0x000000ff0c00720c */ /* 0x020fc80003f05070 */
[----:B------:R-:W-:Y:S02]  /*6e10*/  ISETP.NE.AND.EX P0, PT, R13, RZ, PT, P0 ;  /* 0x000000ff0d00720c */ /* 0x000fe40003f05300 */
[----:B-1----:R-:W-:Y:S02]  /*6e20*/  I2FP.F32.U32 R4, R15 ;  /* 0x0000000f00047245 */ /* 0x002fe40000201000 */
[----:B--2---:R-:W-:-:S03]  /*6e30*/  I2FP.F32.U32 R23, R18 ;  /* 0x0000001200177245 */ /* 0x004fc60000201000 */
[----:B------:R-:W-:-:S04]  /*6e40*/  FMUL R4, R4, UR4 ;  /* 0x0000000404047c20 */ /* 0x000fc80008400000 */
[----:B------:R1:W2:Y:S02]  /*6e50*/  F2I.U32.TRUNC.NTZ R14, R4 ;  /* 0x00000004000e7305 */ /* 0x0002a4000020f000 */
[----:B---3--:R-:W-:Y:S05]  /*6e60*/  @!P0 BRA `(.L_x_141) ;  /* 0x0000000000308947 */ /* 0x008fea0003800000 */
[----:B----4-:R-:W3:Y:S02]  /*6e70*/  LDC R5, c[0x0][0x8dc] ;  /* 0x00023700ff057b82 */ /* 0x010ee40000000800 */
[----:B---3--:R-:W-:-:S04]  /*6e80*/  IADD3 R5, P0, R16, R5, RZ ;  /* 0x0000000510057210 */ /* 0x008fc80007f1e0ff */
[----:B------:R-:W-:-:S05]  /*6e90*/  IADD3.X R21, RZ, R17, RZ, P0, !PT ;  /* 0x00000011ff157210 */ /* 0x000fca00007fe4ff */
[----:B------:R-:W-:-:S04]  /*6ea0*/  IMAD.WIDE.U32 R6, R21, R12, RZ ;  /* 0x0000000c15067225 */ /* 0x000fc800078e00ff */
[----:B------:R-:W-:-:S04]  /*6eb0*/  IMAD.WIDE.U32 R6, P0, R5, R13, R6 ;  /* 0x0000000d05067225 */ /* 0x000fc80007800006 */
[----:B-1----:R-:W-:-:S04]  /*6ec0*/  IMAD.WIDE.U32 R4, R5, R12, RZ ;  /* 0x0000000c05047225 */ /* 0x002fc800078e00ff */
[----:B------:R-:W-:Y:S01]  /*6ed0*/  IMAD.MOV.U32 R4, RZ, RZ, R7 ;  /* 0x000000ffff047224 */ /* 0x000fe200078e0007 */
[----:B------:R-:W-:Y:S01]  /*6ee0*/  IADD3 RZ, P1, R5, R6, RZ ;  /* 0x0000000605ff7210 */ /* 0x000fe20007f3e0ff */
[----:B------:R-:W-:-:S04]  /*6ef0*/  IMAD.X R5, RZ, RZ, RZ, P0 ;  /* 0x000000ffff057224 */ /* 0x000fc800000e06ff */
[----:B------:R-:W-:-:S04]  /*6f00*/  IMAD.WIDE.U32.X R4, R21, R13, R4, P1 ;  /* 0x0000000d15047225 */ /* 0x000fc800008e0404 */
[----:B------:R-:W-:Y:S02]  /*6f10*/  IMAD.MOV.U32 R7, RZ, RZ, R4 ;  /* 0x000000ffff077224 */ /* 0x000fe400078e0004 */
[----:B------:R-:W-:-:S07]  /*6f20*/  IMAD.MOV.U32 R21, RZ, RZ, R5 ;  /* 0x000000ffff157224 */ /* 0x000fce00078e0005 */
.L_x_141:
[----:B------:R-:W-:Y:S01]  /*6f30*/  ULDC UR4, c[0x0][0x154] ;  /* 0x0000550000047ab9 */ /* 0x000fe20000000800 */
[----:B------:R-:W3:Y:S01]  /*6f40*/  LDC R13, c[0x0][0x148] ;  /* 0x00005200ff0d7b82 */ /* 0x000ee20000000800 */
[----:B------:R-:W-:Y:S01]  /*6f50*/  FMUL R23, R23, UR4 ;  /* 0x0000000417177c20 */ /* 0x000fe20008400000 */
[----:B------:R-:W-:Y:S01]  /*6f60*/  ISETP.NE.AND P2, PT, R2, 0x1, PT ;  /* 0x000000010200780c */ /* 0x000fe20003f45270 */
[----:B--2---:R-:W-:Y:S01]  /*6f70*/  IMAD.MOV R6, RZ, RZ, -R14 ;  /* 0x000000ffff067224 */ /* 0x004fe200078e0a0e */
[-CC-:B------:R-:W-:Y:S02]  /*6f80*/  SHF.R.U64 R14, R7, R20.reuse, R21.reuse ;  /* 0x00000014070e7219 */ /* 0x180fe40000001215 */
[----:B------:R-:W-:Y:S01]  /*6f90*/  SHF.R.U32.HI R20, RZ, R20, R21 ;  /* 0x00000014ff147219 */ /* 0x000fe20000011615 */
[----:B------:R-:W2:Y:S01]  /*6fa0*/  F2I.U32.TRUNC.NTZ R23, R23 ;  /* 0x0000001700177305 */ /* 0x000ea2000020f000 */
[----:B-1--4-:R-:W1:Y:S01]  /*6fb0*/  LDC.64 R4, c[0x0][0x8c8] ;  /* 0x00023200ff047b82 */ /* 0x012e620000000a00 */
[----:B------:R-:W-:Y:S01]  /*6fc0*/  IADD3 R21, P0, RZ, -R14, RZ ;  /* 0x8000000eff157210 */ /* 0x000fe20007f1e0ff */
[----:B------:R-:W-:-:S04]  /*6fd0*/  IMAD R15, R22, R6, R15 ;  /* 0x00000006160f7224 */ /* 0x000fc800078e020f */
[----:B------:R-:W-:Y:S02]  /*6fe0*/  IMAD.X R7, RZ, RZ, ~R20, P0 ;  /* 0x000000ffff077224 */ /* 0x000fe400000e0e14 */
[----:B------:R-:W4:Y:S01]  /*6ff0*/  LDC R24, c[0x0][0x8c0] ;  /* 0x00023000ff187b82 */ /* 0x000f220000000800 */
[----:B--2---:R-:W-:-:S07]  /*7000*/  IMAD.MOV R12, RZ, RZ, -R23 ;  /* 0x000000ffff0c7224 */ /* 0x004fce00078e0a17 */
[----:B------:R-:W2:Y:S01]  /*7010*/  LDC R27, c[0x0][0x900] ;  /* 0x00024000ff1b7b82 */ /* 0x000ea20000000800 */
[----:B---3--:R-:W-:-:S07]  /*7020*/  @P2 IMAD R15, R13, R12, R18 ;  /* 0x0000000c0d0f2224 */ /* 0x008fce00078e0212 */
[----:B------:R-:W3:Y:S01]  /*7030*/  LDC.64 R12, c[0x0][0x8e8] ;  /* 0x00023a00ff0c7b82 */ /* 0x000ee20000000a00 */
[----:B-1----:R-:W-:-:S04]  /*7040*/  IMAD R6, R7, R4, RZ ;  /* 0x0000000407067224 */ /* 0x002fc800078e02ff */
[C---:B------:R-:W-:Y:S02]  /*7050*/  IMAD R7, R21.reuse, R5, R6 ;  /* 0x0000000515077224 */ /* 0x040fe400078e0206 */
[----:B------:R-:W-:Y:S01]  /*7060*/  IMAD.WIDE.U32 R4, R21, R4, R16 ;  /* 0x0000000415047225 */ /* 0x000fe200078e0010 */
[----:B------:R-:W1:Y:S03]  /*7070*/  LDC R6, c[0x0][0x8b0] ;  /* 0x00022c00ff067b82 */ /* 0x000e660000000800 */
[----:B------:R-:W-:-:S05]  /*7080*/  IMAD.IADD R5, R5, 0x1, R7 ;  /* 0x0000000105057824 */ /* 0x000fca00078e0207 */
[----:B------:R-:W2:Y:S01]  /*7090*/  LDC R25, c[0x0][0x8f0] ;  /* 0x00023c00ff197b82 */ /* 0x000ea20000000800 */
[-CC-:B----4-:R-:W-:Y:S02]  /*70a0*/  SHF.R.U64 R22, R4, R24.reuse, R5.reuse ;  /* 0x0000001804167219 */ /* 0x190fe40000001205 */
[----:B------:R-:W-:-:S05]  /*70b0*/  SHF.R.U32.HI R5, RZ, R24, R5 ;  /* 0x00000018ff057219 */ /* 0x000fca0000011605 */
[----:B------:R-:W4:Y:S01]  /*70c0*/  LDC R21, c[0x0][0x8e0] ;  /* 0x00023800ff157b82 */ /* 0x000f220000000800 */
[----:B---3--:R-:W-:-:S04]  /*70d0*/  ISETP.NE.U32.AND P0, PT, R12, RZ, PT ;  /* 0x000000ff0c00720c */ /* 0x008fc80003f05070 */
[----:B------:R-:W-:-:S03]  /*70e0*/  ISETP.NE.AND.EX P0, PT, R13, RZ, PT, P0 ;  /* 0x000000ff0d00720c */ /* 0x000fc60003f05300 */
[----:B------:R-:W3:Y:S01]  /*70f0*/  LDC R20, c[0x0][0x8b8] ;  /* 0x00022e00ff147b82 */ /* 0x000ee20000000800 */
[-CC-:B-1----:R-:W-:Y:S02]  /*7100*/  SHF.R.U64 R23, R22, R6.reuse, R5.reuse ;  /* 0x0000000616177219 */ /* 0x182fe40000001205 */
[----:B------:R-:W-:-:S04]  /*7110*/  SHF.R.U32.HI R4, RZ, R6, R5 ;  /* 0x00000006ff047219 */ /* 0x000fc80000011605 */
[-CC-:B--2---:R-:W-:Y:S01]  /*7120*/  SHF.R.U64 R24, R23, R27.reuse, R4.reuse ;  /* 0x0000001b17187219 */ /* 0x184fe20000001204 */
[----:B------:R-:W1:Y:S01]  /*7130*/  LDC R18, c[0x0][0x8a8] ;  /* 0x00022a00ff127b82 */ /* 0x000e620000000800 */
[----:B------:R-:W-:-:S03]  /*7140*/  SHF.R.U32.HI R27, RZ, R27, R4 ;  /* 0x0000001bff1b7219 */ /* 0x000fc60000011604 */
[----:B------:R-:W-:Y:S02]  /*7150*/  IMAD.MOV.U32 R4, RZ, RZ, R24 ;  /* 0x000000ffff047224 */ /* 0x000fe400078e0018 */
[----:B------:R-:W-:Y:S01]  /*7160*/  IMAD.MOV.U32 R5, RZ, RZ, R27 ;  /* 0x000000ffff057224 */ /* 0x000fe200078e001b */
[----:B------:R-:W-:Y:S06]  /*7170*/  @!P0 BRA `(.L_x_142) ;  /* 0x0000000000288947 */ /* 0x000fec0003800000 */
[----:B------:R-:W2:Y:S02]  /*7180*/  LDC R5, c[0x0][0x8f4] ;  /* 0x00023d00ff057b82 */ /* 0x000ea40000000800 */
[----:B--2---:R-:W-:-:S05]  /*7190*/  IADD3 R5, P0, R24, R5, RZ ;  /* 0x0000000518057210 */ /* 0x004fca0007f1e0ff */
[----:B------:R-:W-:-:S04]  /*71a0*/  IMAD.X R27, RZ, RZ, R27, P0 ;  /* 0x000000ffff1b7224 */ /* 0x000fc800000e061b */
[----:B------:R-:W-:-:S04]  /*71b0*/  IMAD.WIDE.U32 R6, R27, R12, RZ ;  /* 0x0000000c1b067225 */ /* 0x000fc800078e00ff */
[----:B------:R-:W-:-:S04]  /*71c0*/  IMAD.WIDE.U32 R6, P0, R5, R13, R6 ;  /* 0x0000000d05067225 */ /* 0x000fc80007800006 */
[----:B------:R-:W-:-:S04]  /*71d0*/  IMAD.WIDE.U32 R4, R5, R12, RZ ;  /* 0x0000000c05047225 */ /* 0x000fc800078e00ff */
[----:B------:R-:W-:Y:S01]  /*71e0*/  IMAD.MOV.U32 R4, RZ, RZ, R7 ;  /* 0x000000ffff047224 */ /* 0x000fe200078e0007 */
[----:B------:R-:W-:Y:S01]  /*71f0*/  IADD3 RZ, P1, R5, R6, RZ ;  /* 0x0000000605ff7210 */ /* 0x000fe20007f3e0ff */
[----:B------:R-:W-:-:S04]  /*7200*/  IMAD.X R5, RZ, RZ, RZ, P0 ;  /* 0x000000ffff057224 */ /* 0x000fc800000e06ff */
[----:B------:R-:W-:-:S08]  /*7210*/  IMAD.WIDE.U32.X R4, R27, R13, R4, P1 ;  /* 0x0000000d1b047225 */ /* 0x000fd000008e0404 */
.L_x_142:
[----:B------:R-:W-:Y:S01]  /*7220*/  SHF.R.U64 R4, R4, R25, R5 ;  /* 0x0000001904047219 */ /* 0x000fe20000001205 */
[----:B------:R-:W-:Y:S01]  /*7230*/  IMAD.MOV.U32 R12, RZ, RZ, R14 ;  /* 0x000000ffff0c7224 */ /* 0x000fe200078e000e */
[----:B------:R-:W-:Y:S02]  /*7240*/  LOP3.LUT R23, R23, R8, RZ, 0xc0, !PT ;  /* 0x0000000817177212 */ /* 0x000fe400078ec0ff */
[----:B------:R-:W-:Y:S01]  /*7250*/  LOP3.LUT R22, R22, R3, RZ, 0xc0, !PT ;  /* 0x0000000316167212 */ /* 0x000fe200078ec0ff */
[----:B------:R-:W-:Y:S02]  /*7260*/  IMAD.MOV R5, RZ, RZ, -R4 ;  /* 0x000000ffff057224 */ /* 0x000fe400078e0a04 */
[----:B------:R-:W-:Y:S02]  /*7270*/  IMAD R23, R4, UR13, R23 ;  /* 0x0000000d04177c24 */ /* 0x000fe4000f8e0217 */
[----:B----4-:R-:W-:Y:S02]  /*7280*/  IMAD R21, R5, R21, R24 ;  /* 0x0000001505157224 */ /* 0x010fe400078e0218 */
[----:B---3--:R-:W-:-:S02]  /*7290*/  IMAD R20, R23, R20, R15 ;  /* 0x0000001417147224 */ /* 0x008fc400078e020f */
[----:B-1----:R-:W-:Y:S02]  /*72a0*/  IMAD R21, R21, R18, R22 ;  /* 0x0000001215157224 */ /* 0x002fe400078e0216 */
[----:B------:R-:W-:-:S03]  /*72b0*/  IMAD.MOV.U32 R4, RZ, RZ, 0x1 ;  /* 0x00000001ff047424 */ /* 0x000fc600078e00ff */
[----:B------:R-:W-:Y:S02]  /*72c0*/  SEL R13, R21, R20, !P2 ;  /* 0x00000014150d7207 */ /* 0x000fe40005000000 */
[----:B------:R-:W-:-:S07]  /*72d0*/  SEL R20, R20, R21, !P2 ;  /* 0x0000001514147207 */ /* 0x000fce0005000000 */
.L_x_140:
[----:B------:R-:W-:-:S13]  /*72e0*/  LOP3.LUT P0, RZ, R4, 0xff, RZ, 0xc0, !PT ;  /* 0x000000ff04ff7812 */ /* 0x000fda000780c0ff */
[----:B------:R-:W-:Y:S05]  /*72f0*/  @P0 BRA `(.L_x_143) ;  /* 0xfffffff0005c0947 */ /* 0x000fea000383ffff */
.L_x_111:
[----:B------:R-:W-:-:S13]  /*7300*/  ELECT P0, URZ, PT ;  /* 0x00000000003f782f */ /* 0x000fda0003800000 */
[----:B------:R-:W-:Y:S05]  /*7310*/  @!P0 BRA `(.L_x_13) ;  /* 0x0000001000508947 */ /* 0x000fea0003800000 */
[----:B------:R-:W-:-:S04]  /*7320*/  LOP3.LUT R19, R19, 0x2, RZ, 0xfc, !PT ;  /* 0x0000000213137812 */ /* 0x000fc800078efcff */
[----:B------:R-:W-:-:S13]  /*7330*/  ISETP.NE.AND P1, PT, R19, 0x3, PT ;  /* 0x000000031300780c */ /* 0x000fda0003f25270 */
[----:B------:R-:W-:Y:S05]  /*7340*/  @!P1 BRA `(.L_x_144) ;  /* 0x0000000000049947 */ /* 0x000fea0003800000 */
[----:B------:R-:W-:Y:S01]  /*7350*/  BPT.TRAP 0x1 ;  /* 0x000000040000795c */ /* 0x000fe20000300000 */
.L_x_144:
[----:B---3--:R-:W-:Y:S01]  /*7360*/  IMAD.U32 R4, RZ, RZ, UR36 ;  /* 0x00000024ff047e24 */ /* 0x008fe2000f8e00ff */
[----:B------:R-:W-:Y:S02]  /*7370*/  MOV R3, 0x400 ;  /* 0x0000040000037802 */ /* 0x000fe40000000f00 */
[----:B------:R-:W-:Y:S02]  /*7380*/  SHF.L.U32 R2, R0, 0x1f, RZ ;  /* 0x0000001f00027819 */ /* 0x000fe400000006ff */
[----:B------:R-:W-:-:S04]  /*7390*/  LEA R3, R4, R3, 0x18 ;  /* 0x0000000304037211 */ /* 0x000fc800078ec0ff */
[----:B------:R-:W1:Y:S02]  /*73a0*/  SYNCS.PHASECHK.TRANS64.TRYWAIT P0, [R3+URZ+0x60], R2 ;  /* 0x00006002030075a7 */ /* 0x000e64000800017f */
[----:B-1----:R-:W-:Y:S05]  /*73b0*/  @!P0 BRA `(.L_x_145) ;  /* 0x0000001400288947 */ /* 0x002fea0003800000 */
.L_x_178:
[----:B------:R-:W-:Y:S05]  /*73c0*/  @!P1 BRA `(.L_x_146) ;  /* 0x0000000000049947 */ /* 0x000fea0003800000 */
[----:B------:R-:W-:Y:S01]  /*73d0*/  BPT.TRAP 0x1 ;  /* 0x000000040000795c */ /* 0x000fe20000300000 */
.L_x_146:
[----:B------:R-:W3:Y:S02]  /*73e0*/  SYNCS.PHASECHK.TRANS64.TRYWAIT P0, [R3+URZ+0x68], R2 ;  /* 0x00006802030075a7 */ /* 0x000ee4000800017f */
[----:B---3--:R-:W-:Y:S05]  /*73f0*/  @!P0 BRA `(.L_x_147) ;  /* 0x00000014002c8947 */ /* 0x008fea0003800000 */
.L_x_179:
[----:B------:R-:W-:Y:S05]  /*7400*/  @!P1 BRA `(.L_x_148) ;  /* 0x0000000000049947 */ /* 0x000fea0003800000 */
[----:B------:R-:W-:Y:S01]  /*7410*/  BPT.TRAP 0x1 ;  /* 0x000000040000795c */ /* 0x000fe20000300000 */
.L_x_148:
[----:B------:R-:W1:Y:S02]  /*7420*/  SYNCS.PHASECHK.TRANS64.TRYWAIT P0, [R3+URZ+0x70], R2 ;  /* 0x00007002030075a7 */ /* 0x000e64000800017f */
[----:B-1----:R-:W-:Y:S05]  /*7430*/  @!P0 BRA `(.L_x_149) ;  /* 0x0000001400308947 */ /* 0x002fea0003800000 */
.L_x_180:
[----:B------:R-:W-:Y:S05]  /*7440*/  @!P1 BRA `(.L_x_150) ;  /* 0x0000000000049947 */ /* 0x000fea0003800000 */
[----:B------:R-:W-:Y:S01]  /*7450*/  BPT.TRAP 0x1 ;  /* 0x000000040000795c */ /* 0x000fe20000300000 */
.L_x_150:
[----:B------:R-:W-:-:S07]  /*7460*/  SHF.L.U32 R0, R0, 0x1f, RZ ;  /* 0x0000001f00007819 */ /* 0x000fce00000006ff */
.L_x_151:
[----:B------:R1:W1:Y:S02]  /*7470*/  SYNCS.PHASECHK.TRANS64.TRYWAIT P0, [R3+URZ+0x78], R0 ;  /* 0x00007800030075a7 */ /* 0x000264000800017f */
[----:B-1----:R-:W-:Y:S05]  /*7480*/  @!P0 NANOSLEEP.SYNCS 0x989680 ;  /* 0x009896800000895d */ /* 0x002fea0003900000 */
[----:B------:R-:W1:Y:S02]  /*7490*/  @!P0 SYNCS.PHASECHK.TRANS64 P0, [R3+URZ+0x78], R0 ;  /* 0x00007800030085a7 */ /* 0x000e64000800007f */
[----:B-1----:R-:W-:Y:S05]  /*74a0*/  @P0 BRA `(.L_x_13) ;  /* 0x0000000c00ec0947 */ /* 0x002fea0003800000 */
[----:B------:R-:W-:Y:S05]  /*74b0*/  BRA `(.L_x_151) ;  /* 0xfffffffc00ec7947 */ /* 0x000fea000383ffff */
.L_x_106:
[----:B------:R-:W-:Y:S01]  /*74c0*/  LOP3.LUT P0, RZ, R10, 0xff, RZ, 0xc0, !PT ;  /* 0x000000ff0aff7812 */ /* 0x000fe2000780c0ff */
[----:B------:R-:W-:Y:S01]  /*74d0*/  IMAD.MOV.U32 R10, RZ, RZ, 0x1 ;  /* 0x00000001ff0a7424 */ /* 0x000fe200078e00ff */
[----:B------:R-:W-:-:S11]  /*74e0*/  MOV R9, RZ ;  /* 0x000000ff00097202 */ /* 0x000fd60000000f00 */
[----:B------:R-:W-:Y:S05]  /*74f0*/  @!P0 BRA `(.L_x_152) ;  /* 0x0000000c00248947 */ /* 0x000fea0003800000 */
[----:B------:R-:W2:Y:S01]  /*7500*/  LDC R0, c[0x0][0x28c] ;  /* 0x0000a300ff007b82 */ /* 0x000ea20000000800 */
[----:B------:R-:W-:Y:S01]  /*7510*/  ULDC UR7, c[0x0][0x900] ;  /* 0x0002400000077ab9 */ /* 0x000fe20000000800 */
[----:B------:R-:W-:Y:S01]  /*7520*/  UMOV UR8, 0xffffffff ;  /* 0xffffffff00087882 */ /* 0x000fe20000000000 */
[----:B------:R-:W-:Y:S01]  /*7530*/  BSSY B0, `(.L_x_152) ;  /* 0x00000c5000007945 */ /* 0x000fe20003800000 */
[----:B-1----:R-:W-:Y:S01]  /*7540*/  USHF.L.U32 UR4, UR36, 0x5, URZ ;  /* 0x0000000524047899 */ /* 0x002fe2000800063f */
[----:B------:R-:W-:Y:S01]  /*7550*/  LOP3.LUT R11, R22, 0x2, RZ, 0xfc, !PT ;  /* 0x00000002160b7812 */ /* 0x000fe200078efcff */
[----:B------:R-:W-:Y:S01]  /*7560*/  USHF.L.U32 UR5, UR36, 0xb, URZ ;  /* 0x0000000b24057899 */ /* 0x000fe2000800063f */
[----:B------:R-:W-:Y:S01]  /*7570*/  IMAD.MOV.U32 R10, RZ, RZ, 0x1 ;  /* 0x00000001ff0a7424 */ /* 0x000fe200078e00ff */
[----:B------:R-:W-:Y:S01]  /*7580*/  USHF.L.U32 UR8, UR8, UR7, URZ ;  /* 0x0000000708087299 */ /* 0x000fe2000800063f */
[----:B------:R-:W-:Y:S01]  /*7590*/  IMAD.MOV.U32 R9, RZ, RZ, RZ ;  /* 0x000000ffff097224 */ /* 0x000fe200078e00ff */
[----:B------:R-:W-:Y:S01]  /*75a0*/  ULDC UR6, c[0x0][0x8a8] ;  /* 0x00022a0000067ab9 */ /* 0x000fe20000000800 */
[----:B------:R-:W-:-:S02]  /*75b0*/  ULOP3.LUT UR4, UR4, 0x20, URZ, 0xc0, !UPT ;  /* 0x0000002004047892 */ /* 0x000fc4000f8ec03f */
[----:B------:R-:W-:Y:S02]  /*75c0*/  ULOP3.LUT UR5, UR5, 0x800, URZ, 0xc0, !UPT ;  /* 0x0000080005057892 */ /* 0x000fe4000f8ec03f */
[----:B------:R-:W-:Y:S02]  /*75d0*/  UIADD3 UR17, UR6, -0x1, URZ ;  /* 0xffffffff06117890 */ /* 0x000fe4000fffe03f */
[----:B------:R-:W-:Y:S02]  /*75e0*/  USHF.L.U32 UR19, UR37, UR7, URZ ;  /* 0x0000000725137299 */ /* 0x000fe4000800063f */
[----:B------:R-:W-:Y:S01]  /*75f0*/  ULOP3.LUT UR18, URZ, UR8, URZ, 0x33, !UPT ;  /* 0x000000083f127292 */ /* 0x000fe2000f8e333f */
[----:B------:R-:W-:Y:S01]  /*7600*/  ULDC.64 UR22, c[0x0][0x198] ;  /* 0x0000660000167ab9 */ /* 0x000fe20000000a00 */
[----:B--2---:R-:W-:-:S05]  /*7610*/  VIADD R0, R0, 0x3f ;  /* 0x0000003f00007836 */ /* 0x004fca0000000000 */
[----:B------:R-:W-:-:S04]  /*7620*/  SHF.R.S32.HI R3, RZ, 0x1f, R0 ;  /* 0x0000001fff037819 */ /* 0x000fc80000011400 */
[----:B------:R-:W-:Y:S01]  /*7630*/  LEA.HI R3, R3, R0, RZ, 0x6 ;  /* 0x0000000003037211 */ /* 0x000fe200078f30ff */
[----:B------:R-:W-:-:S03]  /*7640*/  IMAD.MOV.U32 R0, RZ, RZ, 0x1 ;  /* 0x00000001ff007424 */ /* 0x000fc600078e00ff */
[--C-:B------:R-:W-:Y:S02]  /*7650*/  SHF.R.S32.HI R8, RZ, 0x6, R3.reuse ;  /* 0x00000006ff087819 */ /* 0x100fe40000011403 */
[----:B------:R-:W-:-:S03]  /*7660*/  PRMT R3, R0, 0x7610, R3 ;  /* 0x0000761000037816 */ /* 0x000fc60000000003 */
[----:B------:R-:W-:-:S07]  /*7670*/  VIADD R0, R8, 0x1 ;  /* 0x0000000108007836 */ /* 0x000fce0000000000 */
.L_x_163:
[----:B------:R-:W-:-:S03]  /*7680*/  UMOV UR6, 0xffffffff ;  /* 0xffffffff00067882 */ /* 0x000fc60000000000 */
[----:B------:R-:W-:Y:S05]  /*7690*/  BRA.DIV UR6, `(.L_x_153) ;  /* 0x0000001206ac7947 */ /* 0x000fea000b800000 */
[----:B------:R-:W-:-:S13]  /*76a0*/  ELECT P6, URZ, PT ;  /* 0x00000000003f782f */ /* 0x000fda00038c0000 */
.L_x_183:
[----:B------:R-:W1:Y:S01]  /*76b0*/  LDC R4, c[0x0][0x28c] ;  /* 0x0000a300ff047b82 */ /* 0x000e620000000800 */
[----:B------:R-:W-:Y:S01]  /*76c0*/  BSSY B1, `(.L_x_154) ;  /* 0x0000038000017945 */ /* 0x000fe20003800000 */
[----:B-1----:R-:W-:-:S13]  /*76d0*/  ISETP.LT.OR P6, PT, R4, 0x1, !P6 ;  /* 0x000000010400780c */ /* 0x002fda00077c1670 */
[----:B------:R-:W-:Y:S05]  /*76e0*/  @P6 BRA `(.L_x_155) ;  /* 0x0000000000d46947 */ /* 0x000fea0003800000 */
[----:B------:R-:W-:Y:S01]  /*76f0*/  LEA R15, R13, UR4, 0x6 ;  /* 0x000000040d0f7c11 */ /* 0x000fe2000f8e30ff */
[----:B------:R-:W-:Y:S02]  /*7700*/  IMAD.SHL.U32 R20, R20, 0x100, RZ ;  /* 0x0000010014147824 */ /* 0x000fe400078e00ff */
[----:B------:R-:W-:Y:S02]  /*7710*/  IMAD.MOV.U32 R21, RZ, RZ, RZ ;  /* 0x000000ffff157224 */ /* 0x000fe400078e00ff */
[----:B------:R-:W-:Y:S02]  /*7720*/  IMAD.MOV.U32 R4, RZ, RZ, R0 ;  /* 0x000000ffff047224 */ /* 0x000fe400078e0000 */
[----:B------:R-:W-:Y:S02]  /*7730*/  IMAD.MOV.U32 R5, RZ, RZ, R10 ;  /* 0x000000ffff057224 */ /* 0x000fe400078e000a */
[----:B------:R-:W-:-:S07]  /*7740*/  IMAD.MOV.U32 R6, RZ, RZ, R9 ;  /* 0x000000ffff067224 */ /* 0x000fce00078e0009 */
.L_x_158:
[----:B------:R-:W1:Y:S01]  /*7750*/  S2R R14, SR_CgaCtaId ;  /* 0x00000000000e7919 */ /* 0x000e620000008800 */
[----:B------:R-:W-:Y:S02]  /*7760*/  MOV R7, 0x400 ;  /* 0x0000040000077802 */ /* 0x000fe40000000f00 */
[----:B------:R-:W-:-:S13]  /*7770*/  LOP3.LUT P1, RZ, R18, 0x7f, RZ, 0xc0, !PT ;  /* 0x0000007f12ff7812 */ /* 0x000fda000782c0ff */
[----:B------:R-:W2:Y:S01]  /*7780*/  @!P1 LDC R13, c[0x0][0x500] ;  /* 0x00014000ff0d9b82 */ /* 0x000ea20000000800 */
[----:B-1----:R-:W-:Y:S02]  /*7790*/  LEA R19, R14, R7, 0x18 ;  /* 0x000000070e137211 */ /* 0x002fe400078ec0ff */
[----:B------:R-:W-:-:S03]  /*77a0*/  SHF.L.U32 R7, R5, 0x1f, RZ ;  /* 0x0000001f05077819 */ /* 0x000fc600000006ff */
[----:B------:R-:W-:-:S04]  /*77b0*/  IMAD R14, R6, 0x8, R19 ;  /* 0x00000008060e7824 */ /* 0x000fc800078e0213 */
[----:B------:R-:W1:Y:S02]  /*77c0*/  SYNCS.PHASECHK.TRANS64.TRYWAIT P0, [R14+URZ+0x20], R7 ;  /* 0x000020070e0075a7 */ /* 0x000e64000800017f */
[----:B-12---:R-:W-:Y:S05]  /*77d0*/  @!P0 BRA `(.L_x_156) ;  /* 0x00000010007c8947 */ /* 0x006fea0003800000 */
.L_x_184:
[----:B-1----:R-:W-:Y:S01]  /*77e0*/  PRMT R7, R11, 0x9910, RZ ;  /* 0x000099100b077816 */ /* 0x002fe200000000ff */
[----:B------:R1:W-:Y:S03]  /*77f0*/  @!P1 SYNCS.ARRIVE.TRANS64 RZ, [R14+URZ], R13 ;  /* 0x0000000d0eff99a7 */ /* 0x0003e6000800003f */
[----:B------:R-:W-:-:S13]  /*7800*/  ISETP.NE.AND P0, PT, R7, 0x2, PT ;  /* 0x000000020700780c */ /* 0x000fda0003f05270 */
[----:B-1----:R-:W-:Y:S05]  /*7810*/  @P0 BRA `(.L_x_157) ;  /* 0x0000000000040947 */ /* 0x002fea0003800000 */
[----:B------:R-:W-:Y:S01]  /*7820*/  BPT.TRAP 0x1 ;  /* 0x000000040000795c */ /* 0x000fe20000300000 */
.L_x_157:
[C---:B------:R-:W-:Y:S01]  /*7830*/  LEA R7, R6.reuse, UR5, 0xc ;  /* 0x0000000506077c11 */ /* 0x040fe2000f8e60ff */
[--C-:B------:R-:W-:Y:S01]  /*7840*/  IMAD R13, R6, 0x8000, R19.reuse ;  /* 0x00008000060d7824 */ /* 0x100fe200078e0213 */
[----:B------:R-:W-:Y:S01]  /*7850*/  R2UR UR9, R14 ;  /* 0x000000000e0972ca */ /* 0x000fe200000e0000 */
[----:B------:R-:W-:Y:S01]  /*7860*/  VIADD R4, R4, 0xffffffff ;  /* 0xffffffff04047836 */ /* 0x000fe20000000000 */
[----:B------:R-:W-:Y:S01]  /*7870*/  UIADD3 UR6, UP0, UR22, 0xf0, URZ ;  /* 0x000000f016067890 */ /* 0x000fe2000ff1e03f */
[----:B------:R-:W-:Y:S01]  /*7880*/  IMAD R7, R7, 0x2, R19 ;  /* 0x0000000207077824 */ /* 0x000fe200078e0213 */
[----:B------:R-:W-:Y:S01]  /*7890*/  R2UR UR7, R13 ;  /* 0x000000000d0772ca */ /* 0x000fe200000e0000 */
[----:B------:R-:W-:Y:S01]  /*78a0*/  UIADD3 UR24, UP1, UR22, 0x1f0, URZ ;  /* 0x000001f016187890 */ /* 0x000fe2000ff3e03f */
[----:B------:R-:W-:Y:S01]  /*78b0*/  R2UR UR11, R20 ;  /* 0x00000000140b72ca */ /* 0x000fe200000e0000 */
[----:B------:R-:W-:Y:S01]  /*78c0*/  VIADD R6, R6, 0x1 ;  /* 0x0000000106067836 */ /* 0x000fe20000000000 */
[----:B------:R-:W-:Y:S01]  /*78d0*/  R2UR UR8, R7 ;  /* 0x00000000070872ca */ /* 0x000fe200000e0000 */
[----:B------:R-:W-:Y:S01]  /*78e0*/  UIADD3.X UR25, URZ, UR23, URZ, UP1, !UPT ;  /* 0x000000173f197290 */ /* 0x000fe20008ffe43f */
[----:B------:R-:W-:Y:S01]  /*78f0*/  R2UR UR10, R21 ;  /* 0x00000000150a72ca */ /* 0x000fe200000e0000 */
[----:B------:R-:W-:Y:S01]  /*7900*/  UMOV UR14, 0x0 ;  /* 0x00000000000e7882 */ /* 0x000fe20000000000 */
[----:B------:R-:W-:Y:S01]  /*7910*/  R2UR UR12, R12 ;  /* 0x000000000c0c72ca */ /* 0x000fe200000e0000 */
[----:B------:R-:W-:Y:S01]  /*7920*/  UMOV UR15, 0x10000000 ;  /* 0x10000000000f7882 */ /* 0x000fe20000000000 */
[----:B------:R-:W-:Y:S01]  /*7930*/  R2UR UR20, R15 ;  /* 0x000000000f1472ca */ /* 0x000fe200000e0000 */
[----:B------:R-:W-:Y:S01]  /*7940*/  UMOV UR21, 0x30000 ;  /* 0x0003000000157882 */ /* 0x000fe20000000000 */
[----:B------:R-:W-:Y:S01]  /*7950*/  ISETP.GT.AND P1, PT, R4, 0x1, PT ;  /* 0x000000010400780c */ /* 0x000fe20003f24270 */
[----:B------:R-:W-:Y:S01]  /*7960*/  UIADD3 UR13, UR7, 0x8400, URZ ;  /* 0x00008400070d7890 */ /* 0x000fe2000fffe03f */
[----:B------:R-:W-:Y:S01]  /*7970*/  ISETP.NE.AND P0, PT, R6, 0x4, PT ;  /* 0x000000040600780c */ /* 0x000fe20003f05270 */
[----:B------:R-:W-:Y:S01]  /*7980*/  UIADD3.X UR7, URZ, UR23, URZ, UP0, !UPT ;  /* 0x000000173f077290 */ /* 0x000fe200087fe43f */
[----:B------:R-:W-:Y:S01]  /*7990*/  VIADD R21, R21, 0x40 ;  /* 0x0000004015157836 */ /* 0x000fe20000000000 */
[----:B------:R-:W-:Y:S01]  /*79a0*/  UIADD3 UR16, UR8, 0x28400, URZ ;  /* 0x0002840008107890 */ /* 0x000fe2000fffe03f */
[----:B------:R-:W-:-:S02]  /*79b0*/  SEL R14, RZ, 0x1, P0 ;  /* 0x00000001ff0e7807 */ /* 0x000fc40000000000 */
[----:B------:R-:W-:Y:S01]  /*79c0*/  UMOV UR8, UR13 ;  /* 0x0000000d00087c82 */ /* 0x000fe20008000000 */
[----:B------:R-:W-:Y:S02]  /*79d0*/  SEL R6, R6, RZ, P0 ;  /* 0x000000ff06067207 */ /* 0x000fe40000000000 */
[----:B------:R-:W-:Y:S01]  /*79e0*/  LOP3.LUT R5, R5, R14, RZ, 0x3c, !PT ;  /* 0x0000000e05057212 */ /* 0x000fe200078e3cff */
[----:B------:R1:W-:Y:S02]  /*79f0*/  UTMALDG.3D [UR8], [UR6], desc[UR14] ;  /* 0x00000e08060075b4 */ /* 0x0003e40008011000 */
[----:B-1----:R-:W-:Y:S01]  /*7a00*/  UMOV UR8, UR16 ;  /* 0x0000001000087c82 */ /* 0x002fe20008000000 */
[----:B------:R-:W-:Y:S02]  /*7a10*/  UMOV UR11, UR20 ;  /* 0x00000014000b7c82 */ /* 0x000fe40008000000 */
[----:B------:R1:W-:Y:S02]  /*7a20*/  UTMALDG.3D.MULTICAST [UR8], [UR24], UR21, desc[UR14] ;  /* 0x00000e08180073b4 */ /* 0x0003e40008011815 */
[----:B-1----:R-:W-:Y:S05]  /*7a30*/  @P1 BRA `(.L_x_158) ;  /* 0xfffffffc00441947 */ /* 0x002fea000383ffff */
.L_x_155:
[----:B------:R-:W-:Y:S05]  /*7a40*/  BSYNC B1 ;  /* 0x0000000000017941 */ /* 0x000fea0003800000 */
.L_x_154:
[----:B------:R-:W-:Y:S01]  /*7a50*/  LOP3.LUT P1, RZ, R3, 0xff, RZ, 0xc0, !PT ;  /* 0x000000ff03ff7812 */ /* 0x000fe2000782c0ff */
[----:B------:R-:W-:Y:S01]  /*7a60*/  IMAD.IADD R9, R8, 0x1, R9 ;  /* 0x0000000108097824 */ /* 0x000fe200078e0209 */
[----:B------:R-:W-:Y:S01]  /*7a70*/  IADD3 R16, P2, R16, UR40, RZ ;  /* 0x0000002810107c10 */ /* 0x000fe2000ff5e0ff */
[----:B------:R-:W-:Y:S01]  /*7a80*/  ULDC.64 UR6, c[0x0][0x8f8] ;  /* 0x00023e0000067ab9 */ /* 0x000fe20000000a00 */
[----:B------:R-:W-:Y:S01]  /*7a90*/  BSSY B1, `(.L_x_159) ;  /* 0x000006c000017945 */ /* 0x000fe20003800000 */
[----:B------:R-:W-:Y:S01]  /*7aa0*/  IMAD.MOV.U32 R20, RZ, RZ, -0x1 ;  /* 0xffffffffff147424 */ /* 0x000fe200078e00ff */
[----:B------:R-:W-:Y:S01]  /*7ab0*/  SHF.R.U32.HI R3, RZ, 0x2, R9 ;  /* 0x00000002ff037819 */ /* 0x000fe20000011609 */
[----:B------:R-:W-:Y:S01]  /*7ac0*/  IMAD.MOV.U32 R12, RZ, RZ, -0x1 ;  /* 0xffffffffff0c7424 */ /* 0x000fe200078e00ff */
[----:B------:R-:W-:Y:S02]  /*7ad0*/  ISETP.GT.U32.AND P0, PT, R9, 0x3, PT ;  /* 0x000000030900780c */ /* 0x000fe40003f04070 */
[----:B------:R-:W-:-:S02]  /*7ae0*/  LOP3.LUT R3, R3, 0x1, RZ, 0xc0, !PT ;  /* 0x0000000103037812 */ /* 0x000fc400078ec0ff */
[----:B------:R-:W-:Y:S01]  /*7af0*/  ISETP.LT.U32.AND P0, PT, R8, 0x4, P0 ;  /* 0x000000040800780c */ /* 0x000fe20000701070 */
[----:B------:R-:W1:Y:S01]  /*7b00*/  @P1 S2R R5, SR_CgaCtaId ;  /* 0x0000000000051919 */ /* 0x000e620000008800 */
[----:B------:R-:W-:Y:S02]  /*7b10*/  @P1 MOV R4, 0x400 ;  /* 0x0000040000041802 */ /* 0x000fe40000000f00 */
[----:B------:R-:W-:Y:S02]  /*7b20*/  IADD3.X R17, R17, UR38, RZ, P2, !PT ;  /* 0x0000002611117c10 */ /* 0x000fe400097fe4ff */
[----:B------:R-:W-:Y:S02]  /*7b30*/  ISETP.GE.U32.AND P2, PT, R16, UR6, PT ;  /* 0x0000000610007c0c */ /* 0x000fe4000bf46070 */
[----:B------:R-:W-:Y:S02]  /*7b40*/  MOV R13, 0xffffffff ;  /* 0xffffffff000d7802 */ /* 0x000fe40000000f00 */
[----:B------:R-:W-:-:S02]  /*7b50*/  LOP3.LUT R9, R9, 0x3, RZ, 0xc0, !PT ;  /* 0x0000000309097812 */ /* 0x000fc400078ec0ff */
[----:B-1----:R-:W-:-:S04]  /*7b60*/  @P1 LEA R4, R5, R4, 0x18 ;  /* 0x0000000405041211 */ /* 0x002fc800078ec0ff */
[----:B------:R1:W-:Y:S01]  /*7b70*/  @P1 SYNCS.ARRIVE.TRANS64.A1T0 RZ, [R4+URZ+0x88], RZ ;  /* 0x000088ff04ff19a7 */ /* 0x0003e2000810003f */
[----:B------:R-:W-:Y:S02]  /*7b80*/  ISETP.NE.U32.AND P1, PT, R3, 0x1, PT ;  /* 0x000000010300780c */ /* 0x000fe40003f25070 */
[----:B------:R-:W-:Y:S02]  /*7b90*/  SEL R3, RZ, 0x1, !P0 ;  /* 0x00000001ff037807 */ /* 0x000fe40004000000 */
[----:B------:R-:W-:Y:S02]  /*7ba0*/  ISETP.GE.U32.AND.EX P0, PT, R17, UR7, PT, P2 ;  /* 0x0000000711007c0c */ /* 0x000fe4000bf06120 */
[----:B------:R-:W-:-:S04]  /*7bb0*/  ISETP.GT.U32.AND P1, PT, R8, 0x3, !P1 ;  /* 0x000000030800780c */ /* 0x000fc80004f24070 */
[----:B-1----:R-:W-:-:S04]  /*7bc0*/  SEL R4, RZ, 0x1, !P1 ;  /* 0x00000001ff047807 */ /* 0x002fc80004800000 */
[--C-:B------:R-:W-:Y:S02]  /*7bd0*/  LOP3.LUT R10, R4, R10, R3.reuse, 0x96, !PT ;  /* 0x0000000a040a7212 */ /* 0x100fe400078e9603 */
[----:B------:R-:W-:Y:S02]  /*7be0*/  PRMT R4, RZ, 0x7610, R4 ;  /* 0x00007610ff047816 */ /* 0x000fe40000000004 */
[----:B------:R-:W-:Y:S01]  /*7bf0*/  PRMT R3, RZ, 0x7610, R3 ;  /* 0x00007610ff037816 */ /* 0x000fe20000000003 */
[----:B------:R-:W-:Y:S06]  /*7c00*/  @P0 BRA `(.L_x_160) ;  /* 0x0000000400500947 */ /* 0x000fec0003800000 */
[----:B------:R-:W1:Y:S01]  /*7c10*/  S2R R13, SR_CTAID.X ;  /* 0x00000000000d7919 */ /* 0x000e620000002500 */
[----:B------:R-:W-:Y:S01]  /*7c20*/  ULDC.64 UR6, c[0x0][0x8d0] ;  /* 0x0002340000067ab9 */ /* 0x000fe20000000a00 */
[----:B------:R-:W2:Y:S01]  /*7c30*/  LDC R20, c[0x0][0x144] ;  /* 0x00005100ff147b82 */ /* 0x000ea20000000800 */
[----:B------:R-:W-:Y:S01]  /*7c40*/  ISETP.NE.U32.AND P0, PT, RZ, UR6, PT ;  /* 0x00000006ff007c0c */ /* 0x000fe2000bf05070 */
[----:B------:R-:W3:Y:S01]  /*7c50*/  S2R R12, SR_CTAID.Y ;  /* 0x00000000000c7919 */ /* 0x000ee20000002600 */
[----:B------:R-:W-:Y:S01]  /*7c60*/  ULDC UR8, c[0x0][0x150] ;  /* 0x0000540000087ab9 */ /* 0x000fe20000000800 */
[----:B------:R-:W-:Y:S01]  /*7c70*/  ULDC UR9, c[0x0][0x8d8] ;  /* 0x0002360000097ab9 */ /* 0x000fe20000000800 */
[----:B------:R-:W-:Y:S01]  /*7c80*/  ISETP.NE.AND.EX P0, PT, RZ, UR7, PT, P0 ;  /* 0x00000007ff007c0c */ /* 0x000fe2000bf05300 */
[----:B------:R-:W-:Y:S01]  /*7c90*/  IMAD.MOV.U32 R4, RZ, RZ, R16 ;  /* 0x000000ffff047224 */ /* 0x000fe200078e0010 */
[----:B-1----:R-:W-:-:S05]  /*7ca0*/  I2FP.F32.U32 R5, R13 ;  /* 0x0000000d00057245 */ /* 0x002fca0000201000 */
[----:B------:R-:W-:Y:S01]  /*7cb0*/  FMUL R19, R5, UR8 ;  /* 0x0000000805137c20 */ /* 0x000fe20008400000 */
[----:B------:R-:W-:-:S05]  /*7cc0*/  IMAD.MOV.U32 R5, RZ, RZ, R17 ;  /* 0x000000ffff057224 */ /* 0x000fca00078e0011 */
[----:B---3--:R-:W-:Y:S05]  /*7cd0*/  @!P0 BRA `(.L_x_161) ;  /* 0x0000000000288947 */ /* 0x008fea0003800000 */
[----:B------:R-:W-:Y:S02]  /*7ce0*/  ULDC UR8, c[0x0][0x8dc] ;  /* 0x0002370000087ab9 */ /* 0x000fe40000000800 */
[----:B------:R-:W-:-:S05]  /*7cf0*/  IADD3 R5, P0, R16, UR8, RZ ;  /* 0x0000000810057c10 */ /* 0x000fca000ff1e0ff */
[----:B------:R-:W-:-:S04]  /*7d00*/  IMAD.X R15, RZ, RZ, R17, P0 ;  /* 0x000000ffff0f7224 */ /* 0x000fc800000e0611 */
[----:B------:R-:W-:-:S04]  /*7d10*/  IMAD.WIDE.U32 R6, R15, UR6, RZ ;  /* 0x000000060f067c25 */ /* 0x000fc8000f8e00ff */
[----:B------:R-:W-:-:S04]  /*7d20*/  IMAD.WIDE.U32 R6, P0, R5, UR7, R6 ;  /* 0x0000000705067c25 */ /* 0x000fc8000f800006 */
[----:B------:R-:W-:-:S04]  /*7d30*/  IMAD.WIDE.U32 R4, R5, UR6, RZ ;  /* 0x0000000605047c25 */ /* 0x000fc8000f8e00ff */
[----:B------:R-:W-:Y:S01]  /*7d40*/  IMAD.MOV.U32 R4, RZ, RZ, R7 ;  /* 0x000000ffff047224 */ /* 0x000fe200078e0007 */
[----:B------:R-:W-:Y:S01]  /*7d50*/  IADD3 RZ, P1, R5, R6, RZ ;  /* 0x0000000605ff7210 */ /* 0x000fe20007f3e0ff */
[----:B------:R-:W-:-:S04]  /*7d60*/  IMAD.X R5, RZ, RZ, RZ, P0 ;  /* 0x000000ffff057224 */ /* 0x000fc800000e06ff */
[----:B------:R-:W-:-:S08]  /*7d70*/  IMAD.WIDE.U32.X R4, R15, UR7, R4, P1 ;  /* 0x000000070f047c25 */ /* 0x000fd000088e0404 */
.L_x_161:
[--C-:B------:R-:W-:Y:S01]  /*7d80*/  SHF.R.U64 R14, R4, UR9, R5.reuse ;  /* 0x00000009040e7c19 */ /* 0x100fe20008001205 */
[----:B------:R-:W1:Y:S01]  /*7d90*/  F2I.U32.TRUNC.NTZ R19, R19 ;  /* 0x0000001300137305 */ /* 0x000e62000020f000 */
[----:B------:R-:W-:Y:S01]  /*7da0*/  SHF.R.U32.HI R4, RZ, UR9, R5 ;  /* 0x00000009ff047c19 */ /* 0x000fe20008011605 */
[----:B------:R-:W-:Y:S01]  /*7db0*/  ULDC.64 UR6, c[0x0][0x8c8] ;  /* 0x0002320000067ab9 */ /* 0x000fe20000000a00 */
[----:B------:R-:W-:Y:S01]  /*7dc0*/  IADD3 R7, P0, RZ, -R14, RZ ;  /* 0x8000000eff077210 */ /* 0x000fe20007f1e0ff */
[----:B------:R-:W-:Y:S01]  /*7dd0*/  ULDC.64 UR8, c[0x0][0x8e8] ;  /* 0x00023a0000087ab9 */ /* 0x000fe20000000a00 */
[----:B------:R-:W3:Y:S03]  /*7de0*/  LDC R21, c[0x0][0x148] ;  /* 0x00005200ff157b82 */ /* 0x000ee60000000800 */
[----:B------:R-:W-:Y:S01]  /*7df0*/  IMAD.X R4, RZ, RZ, ~R4, P0 ;  /* 0x000000ffff047224 */ /* 0x000fe200000e0e04 */
[----:B------:R-:W-:-:S03]  /*7e00*/  ISETP.NE.U32.AND P0, PT, RZ, UR8, PT ;  /* 0x00000008ff007c0c */ /* 0x000fc6000bf05070 */
[----:B------:R-:W-:Y:S01]  /*7e10*/  IMAD R6, R4, UR6, RZ ;  /* 0x0000000604067c24 */ /* 0x000fe2000f8e02ff */
[----:B------:R-:W-:Y:S01]  /*7e20*/  ISETP.NE.AND.EX P0, PT, RZ, UR9, PT, P0 ;  /* 0x00000009ff007c0c */ /* 0x000fe2000bf05300 */
[----:B------:R-:W-:Y:S01]  /*7e30*/  IMAD.WIDE.U32 R4, R7, UR6, R16 ;  /* 0x0000000607047c25 */ /* 0x000fe2000f8e0010 */
[----:B------:R-:W-:-:S03]  /*7e40*/  ULDC UR6, c[0x0][0x8c0] ;  /* 0x0002300000067ab9 */ /* 0x000fc60000000800 */
[----:B------:R-:W-:Y:S01]  /*7e50*/  IMAD R7, R7, UR7, R6 ;  /* 0x0000000707077c24 */ /* 0x000fe2000f8e0206 */
[----:B------:R-:W-:Y:S01]  /*7e60*/  ULDC UR7, c[0x0][0x154] ;  /* 0x0000550000077ab9 */ /* 0x000fe20000000800 */
[----:B-1----:R-:W-:Y:S02]  /*7e70*/  IMAD.MOV R6, RZ, RZ, -R19 ;  /* 0x000000ffff067224 */ /* 0x002fe400078e0a13 */
[----:B------:R-:W-:Y:S02]  /*7e80*/  IMAD.IADD R5, R5, 0x1, R7 ;  /* 0x0000000105057824 */ /* 0x000fe400078e0207 */
[----:B--2---:R-:W-:Y:S01]  /*7e90*/  IMAD R13, R20, R6, R13 ;  /* 0x00000006140d7224 */ /* 0x004fe200078e020d */
[----:B------:R-:W-:Y:S02]  /*7ea0*/  I2FP.F32.U32 R6, R12 ;  /* 0x0000000c00067245 */ /* 0x000fe40000201000 */
[--C-:B------:R-:W-:Y:S02]  /*7eb0*/  SHF.R.U64 R15, R4, UR6, R5.reuse ;  /* 0x00000006040f7c19 */ /* 0x100fe40008001205 */
[----:B------:R-:W-:Y:S01]  /*7ec0*/  SHF.R.U32.HI R4, RZ, UR6, R5 ;  /* 0x00000006ff047c19 */ /* 0x000fe20008011605 */
[----:B------:R-:W-:Y:S01]  /*7ed0*/  FMUL R6, R6, UR7 ;  /* 0x0000000706067c20 */ /* 0x000fe20008400000 */
[----:B------:R-:W-:-:S02]  /*7ee0*/  ULDC UR6, c[0x0][0x8b0] ;  /* 0x00022c0000067ab9 */ /* 0x000fc40000000800 */
[--C-:B------:R-:W-:Y:S01]  /*7ef0*/  SHF.R.U64 R20, R15, UR6, R4.reuse ;  /* 0x000000060f147c19 */ /* 0x100fe20008001204 */
[----:B------:R1:W2:Y:S01]  /*7f00*/  F2I.U32.TRUNC.NTZ R24, R6 ;  /* 0x0000000600187305 */ /* 0x0002a2000020f000 */
[----:B------:R-:W-:Y:S01]  /*7f10*/  SHF.R.U32.HI R5, RZ, UR6, R4 ;  /* 0x00000006ff057c19 */ /* 0x000fe20008011604 */
[----:B------:R-:W-:-:S03]  /*7f20*/  ULDC UR6, c[0x0][0x900] ;  /* 0x0002400000067ab9 */ /* 0x000fc60000000800 */
[--C-:B------:R-:W-:Y:S02]  /*7f30*/  SHF.R.U64 R19, R20, UR6, R5.reuse ;  /* 0x0000000614137c19 */ /* 0x100fe40008001205 */
[----:B------:R-:W-:-:S03]  /*7f40*/  SHF.R.U32.HI R23, RZ, UR6, R5 ;  /* 0x00000006ff177c19 */ /* 0x000fc60008011605 */
[----:B------:R-:W-:Y:S02]  /*7f50*/  IMAD.MOV.U32 R4, RZ, RZ, R19 ;  /* 0x000000ffff047224 */ /* 0x000fe400078e0013 */
[----:B------:R-:W-:Y:S01]  /*7f60*/  IMAD.MOV.U32 R5, RZ, RZ, R23 ;  /* 0x000000ffff057224 */ /* 0x000fe200078e0017 */
[----:B-1----:R-:W-:Y:S06]  /*7f70*/  @!P0 BRA `(.L_x_162) ;  /* 0x0000000000288947 */ /* 0x002fec0003800000 */
        /* <DEDUP_REMOVED lines=10> */
.L_x_162:
[----:B------:R-:W-:Y:S01]  /*8020*/  ISETP.NE.AND P0, PT, R2, 0x1, PT ;  /* 0x000000010200780c */ /* 0x000fe20003f05270 */
[----:B------:R-:W-:Y:S01]  /*8030*/  ULDC UR6, c[0x0][0x8f0] ;  /* 0x00023c0000067ab9 */ /* 0x000fe20000000800 */
[----:B------:R-:W-:Y:S01]  /*8040*/  LOP3.LUT R20, R20, UR18, RZ, 0xc0, !PT ;  /* 0x0000001214147c12 */ /* 0x000fe2000f8ec0ff */
[----:B--2---:R-:W-:Y:S01]  /*8050*/  IMAD.MOV R24, RZ, RZ, -R24 ;  /* 0x000000ffff187224 */ /* 0x004fe200078e0a18 */
[----:B------:R-:W-:Y:S01]  /*8060*/  SHF.R.U64 R5, R4, UR6, R5 ;  /* 0x0000000604057c19 */ /* 0x000fe20008001205 */
[----:B------:R-:W-:Y:S01]  /*8070*/  ULDC UR6, c[0x0][0x8e0] ;  /* 0x0002380000067ab9 */ /* 0x000fe20000000800 */
[----:B------:R-:W-:Y:S01]  /*8080*/  LOP3.LUT R6, R15, UR17, RZ, 0xc0, !PT ;  /* 0x000000110f067c12 */ /* 0x000fe2000f8ec0ff */
[----:B------:R-:W-:Y:S02]  /*8090*/  ULDC UR7, c[0x0][0x8b8] ;  /* 0x00022e0000077ab9 */ /* 0x000fe40000000800 */
[----:B------:R-:W-:Y:S02]  /*80a0*/  IMAD.MOV R4, RZ, RZ, -R5 ;  /* 0x000000ffff047224 */ /* 0x000fe400078e0a05 */
[----:B------:R-:W-:-:S02]  /*80b0*/  IMAD R20, R5, UR19, R20 ;  /* 0x0000001305147c24 */ /* 0x000fc4000f8e0214 */
[----:B---3--:R-:W-:Y:S02]  /*80c0*/  @P0 IMAD R13, R21, R24, R12 ;  /* 0x00000018150d0224 */ /* 0x008fe400078e020c */
[----:B------:R-:W-:Y:S01]  /*80d0*/  IMAD R19, R4, UR6, R19 ;  /* 0x0000000604137c24 */ /* 0x000fe2000f8e0213 */
[----:B------:R-:W-:Y:S01]  /*80e0*/  ULDC UR6, c[0x0][0x8a8] ;  /* 0x00022a0000067ab9 */ /* 0x000fe20000000800 */
[----:B------:R-:W-:Y:S02]  /*80f0*/  IMAD R20, R20, UR7, R13 ;  /* 0x0000000714147c24 */ /* 0x000fe4000f8e020d */
[----:B------:R-:W-:Y:S02]  /*8100*/  IMAD R19, R19, UR6, R6 ;  /* 0x0000000613137c24 */ /* 0x000fe4000f8e0206 */
[----:B------:R-:W-:Y:S02]  /*8110*/  IMAD.MOV.U32 R4, RZ, RZ, 0x1 ;  /* 0x00000001ff047424 */ /* 0x000fe400078e00ff */
[----:B------:R-:W-:Y:S01]  /*8120*/  IMAD.MOV.U32 R12, RZ, RZ, R14 ;  /* 0x000000ffff0c7224 */ /* 0x000fe200078e000e */
[----:B------:R-:W-:-:S02]  /*8130*/  SEL R13, R19, R20, !P0 ;  /* 0x00000014130d7207 */ /* 0x000fc40004000000 */
[----:B------:R-:W-:-:S07]  /*8140*/  SEL R20, R20, R19, !P0 ;  /* 0x0000001314147207 */ /* 0x000fce0004000000 */
.L_x_160:
[----:B------:R-:W-:Y:S05]  /*8150*/  BSYNC B1 ;  /* 0x0000000000017941 */ /* 0x000fea0003800000 */
.L_x_159:
[----:B------:R-:W-:-:S13]  /*8160*/  LOP3.LUT P0, RZ, R4, 0xff, RZ, 0xc0, !PT ;  /* 0x000000ff04ff7812 */ /* 0x000fda000780c0ff */
[----:B------:R-:W-:Y:S05]  /*8170*/  @P0 BRA `(.L_x_163) ;  /* 0xfffffff400400947 */ /* 0x000fea000383ffff */
[----:B------:R-:W-:Y:S05]  /*8180*/  BSYNC B0 ;  /* 0x0000000000007941 */ /* 0x000fea0003800000 */
.L_x_152:
[----:B------:R-:W-:-:S03]  /*8190*/  UMOV UR6, 0xffffffff ;  /* 0xffffffff00067882 */ /* 0x000fc60000000000 */
[----:B------:R-:W-:Y:S05]  /*81a0*/  BRA.DIV UR6, `(.L_x_164) ;  /* 0x0000000a061c7947 */ /* 0x000fea000b800000 */
[----:B------:R-:W-:-:S13]  /*81b0*/  ELECT P6, URZ, PT ;  /* 0x00000000003f782f */ /* 0x000fda00038c0000 */
.L_x_187:
[----:B------:R-:W-:Y:S05]  /*81c0*/  @!P6 BRA `(.L_x_13) ;  /* 0x0000000000a4e947 */ /* 0x000fea0003800000 */
[----:B------:R-:W-:-:S04]  /*81d0*/  LOP3.LUT R22, R22, 0x2, RZ, 0xfc, !PT ;  /* 0x0000000216167812 */ /* 0x000fc800078efcff */
[----:B------:R-:W-:-:S13]  /*81e0*/  ISETP.NE.AND P0, PT, R22, 0x3, PT ;  /* 0x000000031600780c */ /* 0x000fda0003f05270 */
[----:B------:R-:W-:Y:S05]  /*81f0*/  @!P0 BRA `(.L_x_165) ;  /* 0x0000000000048947 */ /* 0x000fea0003800000 */
[----:B-1----:R-:W-:Y:S01]  /*8200*/  BPT.TRAP 0x1 ;  /* 0x000000040000795c */ /* 0x002fe20000300000 */
.L_x_165:
[----:B------:R-:W2:Y:S01]  /*8210*/  S2R R3, SR_CgaCtaId ;  /* 0x0000000000037919 */ /* 0x000ea20000008800 */
[----:B------:R-:W-:Y:S02]  /*8220*/  MOV R0, 0x400 ;  /* 0x0000040000007802 */ /* 0x000fe40000000f00 */
[----:B------:R-:W-:Y:S02]  /*8230*/  SHF.L.U32 R2, R10, 0x1f, RZ ;  /* 0x0000001f0a027819 */ /* 0x000fe400000006ff */
[----:B--2---:R-:W-:-:S04]  /*8240*/  LEA R0, R3, R0, 0x18 ;  /* 0x0000000003007211 */ /* 0x004fc800078ec0ff */
[----:B------:R-:W-:-:S05]  /*8250*/  IADD3 R0, R0, 0x20, RZ ;  /* 0x0000002000007810 */ /* 0x000fca0007ffe0ff */
[C---:B------:R-:W-:Y:S02]  /*8260*/  IMAD R5, R9.reuse, 0x8, R0 ;  /* 0x0000000809057824 */ /* 0x040fe400078e0200 */
[----:B------:R-:W-:Y:S02]  /*8270*/  VIADD R9, R9, 0x1 ;  /* 0x0000000109097836 */ /* 0x000fe40000000000 */
[----:B------:R-:W2:Y:S03]  /*8280*/  SYNCS.PHASECHK.TRANS64.TRYWAIT P0, [R5+URZ], R2 ;  /* 0x00000002050075a7 */ /* 0x000ea6000800017f */
[----:B------:R-:W-:-:S04]  /*8290*/  ISETP.NE.AND P1, PT, R9, 0x4, PT ;  /* 0x000000040900780c */ /* 0x000fc80003f25270 */
[----:B------:R-:W-:Y:S02]  /*82a0*/  SEL R3, RZ, 0x1, P1 ;  /* 0x00000001ff037807 */ /* 0x000fe40000800000 */
[----:B------:R-:W-:Y:S02]  /*82b0*/  SEL R9, R9, RZ, P1 ;  /* 0x000000ff09097207 */ /* 0x000fe40000800000 */
[----:B------:R-:W-:-:S03]  /*82c0*/  LOP3.LUT R10, R10, R3, RZ, 0x3c, !PT ;  /* 0x000000030a0a7212 */ /* 0x000fc600078e3cff */
[----:B------:R-:W-:Y:S01]  /*82d0*/  IMAD R7, R9, 0x8, R0 ;  /* 0x0000000809077824 */ /* 0x000fe200078e0200 */
[----:B------:R-:W-:Y:S01]  /*82e0*/  SHF.L.U32 R4, R10, 0x1f, RZ ;  /* 0x0000001f0a047819 */ /* 0x000fe200000006ff */
[----:B--2---:R-:W-:Y:S06]  /*82f0*/  @!P0 BRA `(.L_x_166) ;  /* 0x0000000400e88947 */ /* 0x004fec0003800000 */
.L_x_188:
[----:B------:R-:W3:Y:S01]  /*8300*/  SYNCS.PHASECHK.TRANS64.TRYWAIT P0, [R7+URZ], R4 ;  /* 0x00000004070075a7 */ /* 0x000ee2000800017f */
[----:B--2---:R-:W-:-:S05]  /*8310*/  VIADD R2, R9, 0x1 ;  /* 0x0000000109027836 */ /* 0x004fca0000000000 */
[----:B------:R-:W-:-:S04]  /*8320*/  ISETP.NE.AND P1, PT, R2, 0x4, PT ;  /* 0x000000040200780c */ /* 0x000fc80003f25270 */
[----:B------:R-:W-:Y:S02]  /*8330*/  SEL R3, RZ, 0x1, P1 ;  /* 0x00000001ff037807 */ /* 0x000fe40000800000 */
[----:B------:R-:W-:Y:S02]  /*8340*/  SEL R9, R2, RZ, P1 ;  /* 0x000000ff02097207 */ /* 0x000fe40000800000 */
[----:B------:R-:W-:-:S03]  /*8350*/  LOP3.LUT R11, R10, R3, RZ, 0x3c, !PT ;  /* 0x000000030a0b7212 */ /* 0x000fc600078e3cff */
[----:B------:R-:W-:Y:S01]  /*8360*/  IMAD R6, R9, 0x8, R0 ;  /* 0x0000000809067824 */ /* 0x000fe200078e0200 */
[----:B------:R-:W-:Y:S01]  /*8370*/  SHF.L.U32 R5, R11, 0x1f, RZ ;  /* 0x0000001f0b057819 */ /* 0x000fe200000006ff */
[----:B---3--:R-:W-:Y:S06]  /*8380*/  @!P0 BRA `(.L_x_167) ;  /* 0x0000000400d88947 */ /* 0x008fec0003800000 */
.L_x_189:
[----:B------:R-:W3:Y:S01]  /*8390*/  SYNCS.PHASECHK.TRANS64.TRYWAIT P0, [R6+URZ], R5 ;  /* 0x00000005060075a7 */ /* 0x000ee2000800017f */
[----:B------:R-:W-:-:S05]  /*83a0*/  VIADD R2, R9, 0x1 ;  /* 0x0000000109027836 */ /* 0x000fca0000000000 */
[----:B------:R-:W-:-:S04]  /*83b0*/  ISETP.NE.AND P1, PT, R2, 0x4, PT ;  /* 0x000000040200780c */ /* 0x000fc80003f25270 */
[----:B--2---:R-:W-:Y:S02]  /*83c0*/  SEL R4, RZ, 0x1, P1 ;  /* 0x00000001ff047807 */ /* 0x004fe40000800000 */
[----:B------:R-:W-:Y:S02]  /*83d0*/  SEL R3, R2, RZ, P1 ;  /* 0x000000ff02037207 */ /* 0x000fe40000800000 */
[----:B------:R-:W-:Y:S01]  /*83e0*/  LOP3.LUT R4, R11, R4, RZ, 0x3c, !PT ;  /* 0x000000040b047212 */ /* 0x000fe200078e3cff */
[----:B---3--:R-:W-:Y:S06]  /*83f0*/  @!P0 BRA `(.L_x_168) ;  /* 0x0000000400d08947 */ /* 0x008fec0003800000 */
.L_x_190:
[----:B------:R-:W-:Y:S01]  /*8400*/  IMAD R3, R3, 0x8, R0 ;  /* 0x0000000803037824 */ /* 0x000fe200078e0200 */
[----:B------:R-:W-:-:S07]  /*8410*/  SHF.L.U32 R0, R4, 0x1f, RZ ;  /* 0x0000001f04007819 */ /* 0x000fce00000006ff */
.L_x_169:
[----:B---3--:R3:W4:Y:S02]  /*8420*/  SYNCS.PHASECHK.TRANS64.TRYWAIT P0, [R3+URZ], R0 ;  /* 0x00000000030075a7 */ /* 0x008724000800017f */
[----:B----4-:R-:W-:Y:S05]  /*8430*/  @!P0 NANOSLEEP.SYNCS 0x989680 ;  /* 0x009896800000895d */ /* 0x010fea0003900000 */
[----:B------:R-:W4:Y:S02]  /*8440*/  @!P0 SYNCS.PHASECHK.TRANS64 P0, [R3+URZ], R0 ;  /* 0x00000000030085a7 */ /* 0x000f24000800007f */
[----:B----4-:R-:W-:Y:S05]  /*8450*/  @!P0 BRA `(.L_x_169) ;  /* 0xfffffffc00f08947 */ /* 0x010fea000383ffff */
.L_x_13:
[----:B-1----:R-:W-:Y:S05]  /*8460*/  BSYNC B6 ;  /* 0x0000000000067941 */ /* 0x002fea0003800000 */
.L_x_11:
[----:B------:R-:W-:Y:S05]  /*8470*/  EXIT ;  /* 0x000000000000794d */ /* 0x000fea0003800000 */
.L_x_26:
[----:B------:R1:W1:Y:S02]  /*8480*/  SYNCS.PHASECHK.TRANS64.TRYWAIT P1, [R3+URZ], R0 ;  /* 0x00000000030075a7 */ /* 0x000264000802017f */
[----:B-1----:R-:W-:Y:S05]  /*8490*/  @!P1 NANOSLEEP.SYNCS 0x989680 ;  /* 0x009896800000995d */ /* 0x002fea0003900000 */
[----:B------:R-:W1:Y:S02]  /*84a0*/  @!P1 SYNCS.PHASECHK.TRANS64 P1, [R3+URZ], R0 ;  /* 0x00000000030095a7 */ /* 0x000e64000802007f */
[----:B-1----:R-:W-:Y:S05]  /*84b0*/  @!P1 BRA `(.L_x_26) ;  /* 0xfffffffc00f09947 */ /* 0x002fea000383ffff */
[----:B------:R-:W-:Y:S05]  /*84c0*/  BRA `(.L_x_25) ;  /* 0xffffff94004c7947 */ /* 0x000fea000383ffff */
.L_x_31:
[----:B---3--:R-:W-:-:S04]  /*84d0*/  IMAD.U32 R5, RZ, RZ, UR4 ;  /* 0x00000004ff057e24 */ /* 0x008fc8000f8e00ff */
[----:B------:R3:W4:Y:S03]  /*84e0*/  SYNCS.PHASECHK.TRANS64.TRYWAIT P1, [R5+URZ], R4 ;  /* 0x00000004050075a7 */ /* 0x000726000802017f */
[----:B----4-:R-:W-:Y:S05]  /*84f0*/  @!P1 NANOSLEEP.SYNCS 0x989680 ;  /* 0x009896800000995d */ /* 0x010fea0003900000 */
[----:B------:R-:W4:Y:S02]  /*8500*/  @!P1 SYNCS.PHASECHK.TRANS64 P1, [R5+URZ], R4 ;  /* 0x00000004050095a7 */ /* 0x000f24000802007f */
[----:B----4-:R-:W-:Y:S05]  /*8510*/  @!P1 BRA `(.L_x_31) ;  /* 0xfffffffc00ec9947 */ /* 0x010fea000383ffff */
[----:B------:R-:W-:Y:S05]  /*8520*/  BRA `(.L_x_30) ;  /* 0xffffff98007c7947 */ /* 0x000fea000383ffff */
.L_x_55:
[----:B-1----:R-:W-:-:S04]  /*8530*/  IMAD.U32 R5, RZ, RZ, UR51 ;  /* 0x00000033ff057e24 */ /* 0x002fc8000f8e00ff */
[----:B------:R1:W3:Y:S03]  /*8540*/  SYNCS.PHASECHK.TRANS64.TRYWAIT P2, [R5+URZ+0x40], R4 ;  /* 0x00004004050075a7 */ /* 0x0002e6000804017f */
[----:B---3--:R-:W-:Y:S05]  /*8550*/  @!P2 NANOSLEEP.SYNCS 0x989680 ;  /* 0x009896800000a95d */ /* 0x008fea0003900000 */
[----:B------:R-:W3:Y:S02]  /*8560*/  @!P2 SYNCS.PHASECHK.TRANS64 P2, [R5+URZ+0x40], R4 ;  /* 0x000040040500a5a7 */ /* 0x000ee4000804007f */
[----:B---3--:R-:W-:Y:S05]  /*8570*/  @!P2 BRA `(.L_x_55) ;  /* 0xfffffffc00eca947 */ /* 0x008fea000383ffff */
[----:B------:R-:W-:Y:S05]  /*8580*/  BRA `(.L_x_170) ;  /* 0xffffffa800f47947 */ /* 0x000fea000383ffff */
.L_x_66:
[----:B-1----:R1:W3:Y:S02]  /*8590*/  SYNCS.PHASECHK.TRANS64.TRYWAIT P3, [R4+URZ+0x40], R5 ;  /* 0x00004005040075a7 */ /* 0x0022e4000806017f */
[----:B---3--:R-:W-:Y:S05]  /*85a0*/  @!P3 NANOSLEEP.SYNCS 0x989680 ;  /* 0x009896800000b95d */ /* 0x008fea0003900000 */
[----:B------:R-:W3:Y:S02]  /*85b0*/  @!P3 SYNCS.PHASECHK.TRANS64 P3, [R4+URZ+0x40], R5 ;  /* 0x000040050400b5a7 */ /* 0x000ee4000806007f */
[----:B---3--:R-:W-:Y:S05]  /*85c0*/  @!P3 BRA `(.L_x_66) ;  /* 0xfffffffc00f0b947 */ /* 0x008fea000383ffff */
[----:B------:R-:W-:Y:S05]  /*85d0*/  BRA `(.L_x_171) ;  /* 0xffffffb400647947 */ /* 0x000fea000383ffff */
.L_x_77:
[----:B-1----:R1:W3:Y:S02]  /*85e0*/  SYNCS.PHASECHK.TRANS64.TRYWAIT P3, [R4+URZ+0x40], R5 ;  /* 0x00004005040075a7 */ /* 0x0022e4000806017f */
[----:B---3--:R-:W-:Y:S05]  /*85f0*/  @!P3 NANOSLEEP.SYNCS 0x989680 ;  /* 0x009896800000b95d */ /* 0x008fea0003900000 */
[----:B------:R-:W3:Y:S02]  /*8600*/  @!P3 SYNCS.PHASECHK.TRANS64 P3, [R4+URZ+0x40], R5 ;  /* 0x000040050400b5a7 */ /* 0x000ee4000806007f */
[----:B---3--:R-:W-:Y:S05]  /*8610*/  @!P3 BRA `(.L_x_77) ;  /* 0xfffffffc00f0b947 */ /* 0x008fea000383ffff */
[----:B------:R-:W-:Y:S05]  /*8620*/  BRA `(.L_x_172) ;  /* 0xffffffbc00607947 */ /* 0x000fea000383ffff */
.L_x_88:
[----:B-1----:R1:W3:Y:S02]  /*8630*/  SYNCS.PHASECHK.TRANS64.TRYWAIT P3, [R5+URZ+0x40], R4 ;  /* 0x00004004050075a7 */ /* 0x0022e4000806017f */
[----:B---3--:R-:W-:Y:S05]  /*8640*/  @!P3 NANOSLEEP.SYNCS 0x989680 ;  /* 0x009896800000b95d */ /* 0x008fea0003900000 */
[----:B------:R-:W3:Y:S02]  /*8650*/  @!P3 SYNCS.PHASECHK.TRANS64 P3, [R5+URZ+0x40], R4 ;  /* 0x000040040500b5a7 */ /* 0x000ee4000806007f */
[----:B---3--:R-:W-:Y:S05]  /*8660*/  @!P3 BRA `(.L_x_88) ;  /* 0xfffffffc00f0b947 */ /* 0x008fea000383ffff */
[----:B------:R-:W-:Y:S05]  /*8670*/  BRA `(.L_x_173) ;  /* 0xffffffc400507947 */ /* 0x000fea000383ffff */
.L_x_108:
[----:B-1----:R-:W-:-:S04]  /*8680*/  IMAD.U32 R3, RZ, RZ, UR4 ;  /* 0x00000004ff037e24 */ /* 0x002fc8000f8e00ff */
[----:B------:R1:W2:Y:S03]  /*8690*/  SYNCS.PHASECHK.TRANS64.TRYWAIT P0, [R3+URZ+0x88], R0 ;  /* 0x00008800030075a7 */ /* 0x0002a6000800017f */
[----:B--2---:R-:W-:Y:S05]  /*86a0*/  @!P0 NANOSLEEP.SYNCS 0x989680 ;  /* 0x009896800000895d */ /* 0x004fea0003900000 */
[----:B------:R-:W2:Y:S02]  /*86b0*/  @!P0 SYNCS.PHASECHK.TRANS64 P0, [R3+URZ+0x88], R0 ;  /* 0x00008800030085a7 */ /* 0x000ea4000800007f */
[----:B--2---:R-:W-:Y:S05]  /*86c0*/  @!P0 BRA `(.L_x_108) ;  /* 0xfffffffc00ec8947 */ /* 0x004fea000383ffff */
[----:B------:R-:W-:Y:S05]  /*86d0*/  BRA `(.L_x_107) ;  /* 0xffffffd800fc7947 */ /* 0x000fea000383ffff */
.L_x_117:
[----:B-1----:R-:W-:-:S04]  /*86e0*/  IMAD.U32 R5, RZ, RZ, UR4 ;  /* 0x00000004ff057e24 */ /* 0x002fc8000f8e00ff */
[----:B------:R1:W2:Y:S03]  /*86f0*/  SYNCS.PHASECHK.TRANS64.TRYWAIT P1, [R5+URZ+0x60], R4 ;  /* 0x00006004050075a7 */ /* 0x0002a6000802017f */
[----:B--2---:R-:W-:Y:S05]  /*8700*/  @!P1 NANOSLEEP.SYNCS 0x989680 ;  /* 0x009896800000995d */ /* 0x004fea0003900000 */
[----:B------:R-:W2:Y:S02]  /*8710*/  @!P1 SYNCS.PHASECHK.TRANS64 P1, [R5+URZ+0x60], R4 ;  /* 0x00006004050095a7 */ /* 0x000ea4000802007f */
[----:B--2---:R-:W-:Y:S05]  /*8720*/  @!P1 BRA `(.L_x_117) ;  /* 0xfffffffc00ec9947 */ /* 0x004fea000383ffff */
[----:B------:R-:W-:Y:S05]  /*8730*/  BRA `(.L_x_174) ;  /* 0xffffffdc00e47947 */ /* 0x000fea000383ffff */
.L_x_123:
[----:B-12---:R-:W-:-:S04]  /*8740*/  IMAD.U32 R5, RZ, RZ, UR4 ;  /* 0x00000004ff057e24 */ /* 0x006fc8000f8e00ff */
[----:B------:R1:W2:Y:S03]  /*8750*/  SYNCS.PHASECHK.TRANS64.TRYWAIT P1, [R5+URZ+0x68], R4 ;  /* 0x00006804050075a7 */ /* 0x0002a6000802017f */
[----:B--2---:R-:W-:Y:S05]  /*8760*/  @!P1 NANOSLEEP.SYNCS 0x989680 ;  /* 0x009896800000995d */ /* 0x004fea0003900000 */
[----:B------:R-:W2:Y:S02]  /*8770*/  @!P1 SYNCS.PHASECHK.TRANS64 P1, [R5+URZ+0x68], R4 ;  /* 0x00006804050095a7 */ /* 0x000ea4000802007f */
[----:B--2---:R-:W-:Y:S05]  /*8780*/  @!P1 BRA `(.L_x_123) ;  /* 0xfffffffc00ec9947 */ /* 0x004fea000383ffff */
[----:B------:R-:W-:Y:S05]  /*8790*/  BRA `(.L_x_175) ;  /* 0xffffffe0002c7947 */ /* 0x000fea000383ffff */
.L_x_129:
[----:B-123--:R-:W-:-:S04]  /*87a0*/  IMAD.U32 R5, RZ, RZ, UR4 ;  /* 0x00000004ff057e24 */ /* 0x00efc8000f8e00ff */
[----:B------:R1:W2:Y:S03]  /*87b0*/  SYNCS.PHASECHK.TRANS64.TRYWAIT P1, [R5+URZ+0x70], R4 ;  /* 0x00007004050075a7 */ /* 0x0002a6000802017f */
[----:B--2---:R-:W-:Y:S05]  /*87c0*/  @!P1 NANOSLEEP.SYNCS 0x989680 ;  /* 0x009896800000995d */ /* 0x004fea0003900000 */
[----:B------:R-:W2:Y:S02]  /*87d0*/  @!P1 SYNCS.PHASECHK.TRANS64 P1, [R5+URZ+0x70], R4 ;  /* 0x00007004050095a7 */ /* 0x000ea4000802007f */
[----:B--2---:R-:W-:Y:S05]  /*87e0*/  @!P1 BRA `(.L_x_129) ;  /* 0xfffffffc00ec9947 */ /* 0x004fea000383ffff */
[----:B------:R-:W-:Y:S05]  /*87f0*/  BRA `(.L_x_176) ;  /* 0xffffffe000807947 */ /* 0x000fea000383ffff */
.L_x_135:
[----:B-1234-:R-:W-:-:S04]  /*8800*/  IMAD.U32 R5, RZ, RZ, UR4 ;  /* 0x00000004ff057e24 */ /* 0x01efc8000f8e00ff */
[----:B------:R1:W2:Y:S03]  /*8810*/  SYNCS.PHASECHK.TRANS64.TRYWAIT P1, [R5+URZ+0x78], R4 ;  /* 0x00007804050075a7 */ /* 0x0002a6000802017f */
[----:B--2---:R-:W-:Y:S05]  /*8820*/  @!P1 NANOSLEEP.SYNCS 0x989680 ;  /* 0x009896800000995d */ /* 0x004fea0003900000 */
[----:B------:R-:W2:Y:S02]  /*8830*/  @!P1 SYNCS.PHASECHK.TRANS64 P1, [R5+URZ+0x78], R4 ;  /* 0x00007804050095a7 */ /* 0x000ea4000802007f */
[----:B--2---:R-:W-:Y:S05]  /*8840*/  @!P1 BRA `(.L_x_135) ;  /* 0xfffffffc00ec9947 */ /* 0x004fea000383ffff */
[----:B------:R-:W-:Y:S05]  /*8850*/  BRA `(.L_x_177) ;  /* 0xffffffe000cc7947 */ /* 0x000fea000383ffff */
.L_x_145:
[----:B-1----:R1:W3:Y:S02]  /*8860*/  SYNCS.PHASECHK.TRANS64.TRYWAIT P0, [R3+URZ+0x60], R2 ;  /* 0x00006002030075a7 */ /* 0x0022e4000800017f */
[----:B---3--:R-:W-:Y:S05]  /*8870*/  @!P0 NANOSLEEP.SYNCS 0x989680 ;  /* 0x009896800000895d */ /* 0x008fea0003900000 */
[----:B------:R-:W3:Y:S02]  /*8880*/  @!P0 SYNCS.PHASECHK.TRANS64 P0, [R3+URZ+0x60], R2 ;  /* 0x00006002030085a7 */ /* 0x000ee4000800007f */
[----:B---3--:R-:W-:Y:S05]  /*8890*/  @!P0 BRA `(.L_x_145) ;  /* 0xfffffffc00f08947 */ /* 0x008fea000383ffff */
[----:B------:R-:W-:Y:S05]  /*88a0*/  BRA `(.L_x_178) ;  /* 0xffffffe800c47947 */ /* 0x000fea000383ffff */
.L_x_147:
[----:B---3--:R3:W1:Y:S02]  /*88b0*/  SYNCS.PHASECHK.TRANS64.TRYWAIT P0, [R3+URZ+0x68], R2 ;  /* 0x00006802030075a7 */ /* 0x008664000800017f */
[----:B-1----:R-:W-:Y:S05]  /*88c0*/  @!P0 NANOSLEEP.SYNCS 0x989680 ;  /* 0x009896800000895d */ /* 0x002fea0003900000 */
[----:B------:R-:W1:Y:S02]  /*88d0*/  @!P0 SYNCS.PHASECHK.TRANS64 P0, [R3+URZ+0x68], R2 ;  /* 0x00006802030085a7 */ /* 0x000e64000800007f */
[----:B-1----:R-:W-:Y:S05]  /*88e0*/  @!P0 BRA `(.L_x_147) ;  /* 0xfffffffc00f08947 */ /* 0x002fea000383ffff */
[----:B------:R-:W-:Y:S05]  /*88f0*/  BRA `(.L_x_179) ;  /* 0xffffffe800c07947 */ /* 0x000fea000383ffff */
.L_x_149:
[----:B------:R1:W1:Y:S02]  /*8900*/  SYNCS.PHASECHK.TRANS64.TRYWAIT P0, [R3+URZ+0x70], R2 ;  /* 0x00007002030075a7 */ /* 0x000264000800017f */
[----:B-1----:R-:W-:Y:S05]  /*8910*/  @!P0 NANOSLEEP.SYNCS 0x989680 ;  /* 0x009896800000895d */ /* 0x002fea0003900000 */
[----:B------:R-:W1:Y:S02]  /*8920*/  @!P0 SYNCS.PHASECHK.TRANS64 P0, [R3+URZ+0x70], R2 ;  /* 0x00007002030085a7 */ /* 0x000e64000800007f */
[----:B-1----:R-:W-:Y:S05]  /*8930*/  @!P0 BRA `(.L_x_149) ;  /* 0xfffffffc00f08947 */ /* 0x002fea000383ffff */
[----:B------:R-:W-:Y:S05]  /*8940*/  BRA `(.L_x_180) ;  /* 0xffffffe800bc7947 */ /* 0x000fea000383ffff */
.L_x_153:
[----:B------:R-:W-:Y:S01]  /*8950*/  BSSY B1, `(.L_x_181) ;  /* 0x0000006000017945 */ /* 0x000fe20003800000 */
[----:B------:R-:W-:-:S07]  /*8960*/  IMAD.MOV.U32 R15, RZ, RZ, -0x1 ;  /* 0xffffffffff0f7424 */ /* 0x000fce00078e00ff */
[----:B------:R-:W-:Y:S05]  /*8970*/  WARPSYNC.COLLECTIVE R15, `(.L_x_182) ;  /* 0x000000000f0c7348 */ /* 0x000fea0003c00000 */
[----:B------:R-:W-:Y:S02]  /*8980*/  ELECT P6, UR62, PT ;  /* 0x00000000003e782f */ /* 0x000fe400038c0000 */
[----:B------:R-:W-:Y:S01]  /*8990*/  MOV R14, UR62 ;  /* 0x0000003e000e7c02 */ /* 0x000fe20008000f00 */
[----:B------:R-:W-:Y:S10]  /*89a0*/  ENDCOLLECTIVE ;  /* 0x000000000000791b */ /* 0x000ff40003800000 */
.L_x_182:
[----:B------:R-:W-:Y:S05]  /*89b0*/  BSYNC B1 ;  /* 0x0000000000017941 */ /* 0x000fea0003800000 */
.L_x_181:
[----:B------:R-:W-:Y:S05]  /*89c0*/  BRA `(.L_x_183) ;  /* 0xffffffec00387947 */ /* 0x000fea000383ffff */
.L_x_156:
[----:B-1----:R1:W2:Y:S02]  /*89d0*/  SYNCS.PHASECHK.TRANS64.TRYWAIT P0, [R14+URZ+0x20], R7 ;  /* 0x000020070e0075a7 */ /* 0x0022a4000800017f */
[----:B--2---:R-:W-:Y:S05]  /*89e0*/  @!P0 NANOSLEEP.SYNCS 0x989680 ;  /* 0x009896800000895d */ /* 0x004fea0003900000 */
[----:B------:R-:W2:Y:S02]  /*89f0*/  @!P0 SYNCS.PHASECHK.TRANS64 P0, [R14+URZ+0x20], R7 ;  /* 0x000020070e0085a7 */ /* 0x000ea4000800007f */
[----:B--2---:R-:W-:Y:S05]  /*8a00*/  @!P0 BRA `(.L_x_156) ;  /* 0xfffffffc00f08947 */ /* 0x004fea000383ffff */
[----:B------:R-:W-:Y:S05]  /*8a10*/  BRA `(.L_x_184) ;  /* 0xffffffec00707947 */ /* 0x000fea000383ffff */
.L_x_164:
[----:B------:R-:W-:Y:S01]  /*8a20*/  BSSY B0, `(.L_x_185) ;  /* 0x0000006000007945 */ /* 0x000fe20003800000 */
[----:B------:R-:W-:-:S07]  /*8a30*/  IMAD.MOV.U32 R15, RZ, RZ, -0x1 ;  /* 0xffffffffff0f7424 */ /* 0x000fce00078e00ff */
[----:B-1----:R-:W-:Y:S05]  /*8a40*/  WARPSYNC.COLLECTIVE R15, `(.L_x_186) ;  /* 0x000000000f0c7348 */ /* 0x002fea0003c00000 */
[----:B------:R-:W-:Y:S02]  /*8a50*/  ELECT P6, UR62, PT ;  /* 0x00000000003e782f */ /* 0x000fe400038c0000 */
[----:B------:R-:W-:Y:S01]  /*8a60*/  MOV R14, UR62 ;  /* 0x0000003e000e7c02 */ /* 0x000fe20008000f00 */
[----:B-1----:R-:W-:Y:S10]  /*8a70*/  ENDCOLLECTIVE ;  /* 0x000000000000791b */ /* 0x002ff40003800000 */
.L_x_186:
[----:B------:R-:W-:Y:S05]  /*8a80*/  BSYNC B0 ;  /* 0x0000000000007941 */ /* 0x000fea0003800000 */
.L_x_185:
[----:B------:R-:W-:Y:S05]  /*8a90*/  BRA `(.L_x_187) ;  /* 0xfffffff400c87947 */ /* 0x000fea000383ffff */
.L_x_166:
[----:B--2---:R2:W3:Y:S02]  /*8aa0*/  SYNCS.PHASECHK.TRANS64.TRYWAIT P0, [R5+URZ], R2 ;  /* 0x00000002050075a7 */ /* 0x0044e4000800017f */
[----:B---3--:R-:W-:Y:S05]  /*8ab0*/  @!P0 NANOSLEEP.SYNCS 0x989680 ;  /* 0x009896800000895d */ /* 0x008fea0003900000 */
[----:B------:R-:W3:Y:S02]  /*8ac0*/  @!P0 SYNCS.PHASECHK.TRANS64 P0, [R5+URZ], R2 ;  /* 0x00000002050085a7 */ /* 0x000ee4000800007f */
[----:B---3--:R-:W-:Y:S05]  /*8ad0*/  @!P0 BRA `(.L_x_166) ;  /* 0xfffffffc00f08947 */ /* 0x008fea000383ffff */
[----:B------:R-:W-:Y:S05]  /*8ae0*/  BRA `(.L_x_188) ;  /* 0xfffffff800047947 */ /* 0x000fea000383ffff */
.L_x_167:
[----:B--2---:R2:W3:Y:S02]  /*8af0*/  SYNCS.PHASECHK.TRANS64.TRYWAIT P0, [R7+URZ], R4 ;  /* 0x00000004070075a7 */ /* 0x0044e4000800017f */
[----:B---3--:R-:W-:Y:S05]  /*8b00*/  @!P0 NANOSLEEP.SYNCS 0x989680 ;  /* 0x009896800000895d */ /* 0x008fea0003900000 */
[----:B------:R-:W3:Y:S02]  /*8b10*/  @!P0 SYNCS.PHASECHK.TRANS64 P0, [R7+URZ], R4 ;  /* 0x00000004070085a7 */ /* 0x000ee4000800007f */
[----:B---3--:R-:W-:Y:S05]  /*8b20*/  @!P0 BRA `(.L_x_167) ;  /* 0xfffffffc00f08947 */ /* 0x008fea000383ffff */
[----:B------:R-:W-:Y:S05]  /*8b30*/  BRA `(.L_x_189) ;  /* 0xfffffff800147947 */ /* 0x000fea000383ffff */
.L_x_168:
[----:B--2---:R2:W3:Y:S02]  /*8b40*/  SYNCS.PHASECHK.TRANS64.TRYWAIT P0, [R6+URZ], R5 ;  /* 0x00000005060075a7 */ /* 0x0044e4000800017f */
[----:B---3--:R-:W-:Y:S05]  /*8b50*/  @!P0 NANOSLEEP.SYNCS 0x989680 ;  /* 0x009896800000895d */ /* 0x008fea0003900000 */
[----:B------:R-:W3:Y:S02]  /*8b60*/  @!P0 SYNCS.PHASECHK.TRANS64 P0, [R6+URZ], R5 ;  /* 0x00000005060085a7 */ /* 0x000ee4000800007f */
[----:B---3--:R-:W-:Y:S05]  /*8b70*/  @!P0 BRA `(.L_x_168) ;  /* 0xfffffffc00f08947 */ /* 0x008fea000383ffff */
[----:B------:R-:W-:Y:S05]  /*8b80*/  BRA `(.L_x_190) ;  /* 0xfffffff8001c7947 */ /* 0x000fea000383ffff */
.L_x_191:
[----:B------:R-:W-:-:S00]  /*8b90*/  BRA `(.L_x_191) ;  /* 0xfffffffc00fc7947 */ /* 0x000fc0000383ffff */
[----:B------:R-:W-:-:S00]  /*8ba0*/  NOP ;  /* 0x0000000000007918 */ /* 0x000fc00000000000 */
        /* <DEDUP_REMOVED lines=13> */
.L_x_192:


//--------------------- .nv.global.init           --------------------------
	.section	.nv.global.init,"aw",@progbits
.nv.global.init:
	.type		$str$22,@object
	.size		$str$22,($str$26 - $str$22)
$str$22:
        /*0000*/ 	.byte	0x6b, 0x5f, 0x74, 0x69, 0x6c, 0x65, 0x5f, 0x63, 0x6f, 0x75, 0x6e, 0x74, 0x20, 0x3e, 0x3d, 0x20
        /*0010*/ 	.byte	0x31, 0x00
	.type		$str$26,@object
	.size		$str$26,($str$27 - $str$26)
$str$26:
        /*0012*/ 	.byte	0x28, 0x61, 0x64, 0x64, 0x72, 0x65, 0x73, 0x73, 0x20, 0x26, 0x20, 0x6d, 0x61, 0x73, 0x6b, 0x29
        /*0022*/ 	.byte	0x20, 0x3d, 0x3d, 0x20, 0x30, 0x00
	.type		$str$27,@object
	.size		$str$27,($str$23 - $str$27)
$str$27:
        /*0028*/ 	.byte	0x2f, 0x74, 0x6d, 0x70, 0x2f, 0x63, 0x75, 0x74, 0x6c, 0x61, 0x73, 0x73, 0x5f, 0x73, 0x77, 0x65
        /*0038*/ 	.byte	0x65, 0x70, 0x5f, 0x73, 0x72, 0x63, 0x2f, 0x69, 0x6e, 0x63, 0x6c, 0x75, 0x64, 0x65, 0x2f, 0x63
        /*0048*/ 	.byte	0x75, 0x74, 0x65, 0x2f, 0x70, 0x6f, 0x69, 0x6e, 0x74, 0x65, 0x72, 0x5f, 0x66, 0x6c, 0x61, 0x67
        /*0058*/ 	.byte	0x67, 0x65, 0x64, 0x2e, 0x68, 0x70, 0x70, 0x00
	.type		$str$23,@object
	.size		$str$23,(__unnamed_2 - $str$23)
$str$23:
        /*0060*/ 	.byte	0x2f, 0x74, 0x6d, 0x70, 0x2f, 0x63, 0x75, 0x74, 0x6c, 0x61, 0x73, 0x73, 0x5f, 0x73, 0x77, 0x65
        /*0070*/ 	.byte	0x65, 0x70, 0x5f, 0x73, 0x72, 0x63, 0x2f, 0x69, 0x6e, 0x63, 0x6c, 0x75, 0x64, 0x65, 0x2f, 0x63
        /*0080*/ 	.byte	0x75, 0x74, 0x6c, 0x61, 0x73, 0x73, 0x2f, 0x67, 0x65, 0x6d, 0x6d, 0x2f, 0x63, 0x6f, 0x6c, 0x6c
        /*0090*/ 	.byte	0x65, 0x63, 0x74, 0x69, 0x76, 0x65, 0x2f, 0x73, 0x6d, 0x39, 0x30, 0x5f, 0x6d, 0x6d, 0x61, 0x5f
        /*00a0*/ 	.byte	0x74, 0x6d, 0x61, 0x5f, 0x67, 0x6d, 0x6d, 0x61, 0x5f, 0x73, 0x73, 0x5f, 0x77, 0x61, 0x72, 0x70
        /*00b0*/ 	.byte	0x73, 0x70, 0x65, 0x63, 0x69, 0x61, 0x6c, 0x69, 0x7a, 0x65, 0x64, 0x2e, 0x68, 0x70, 0x70, 0x00
	.type		__unnamed_2,@object
	.size		__unnamed_2,(__unnamed_1 - __unnamed_2)
__unnamed_2:
        /*00c0*/ 	.byte	0x61, 0x75, 0x74, 0x6f, 0x20, 0x63, 0x75, 0x74, 0x65, 0x3a, 0x3a, 0x61, 0x73, 0x5f, 0x70, 0x6f
        /* <DEDUP_REMOVED lines=27> */
        /*0280*/ 	.byte	0x3c, 0x34, 0x30, 0x39, 0x36, 0x3e, 0x3e, 0x3e, 0x3e, 0x3e, 0x5d, 0x00
	.type		__unnamed_1,@object
	.size		__unnamed_1,(.L_0 - __unnamed_1)
__unnamed_1:
        /* <DEDUP_REMOVED lines=181> */
        /*0ddc*/ 	.byte	0x65, 0x3a, 0x3a, 0x69, 0x64, 0x65, 0x6e, 0x74, 0x69, 0x74, 0x79, 0x5d, 0x00
.L_0:


//--------------------- .nv.shared._ZN7cutlass13device_kernelINS_4gemm6kernel13GemmUniversalIN4cute5tupleIJiiiiEEENS1_10collective13CollectiveMmaINS1_34MainloopSm90TmaGmmaWarpSpecializedILi4ENS5_IJNS4_1CILi2EEENSA_ILi1EEESC_EEENS1_35KernelTmaWarpSpecializedCooperativeEEENS5_IJNSA_ILi256EEENSA_ILi64EEESH_EEENS_10bfloat16_tENS5_IJlSC_lEEESJ_SK_NS4_8TiledMMAINS4_8MMA_AtomIJNS4_4SM904GMMA27MMA_64x64x16_F32BF16BF16_SSILNSO_5MajorE0ELSQ_0ELNSO_7ScaleInE1ELSR_1EEEEEENS4_6LayoutISD_NS5_IJSC_NSA_ILi0EEESV_EEEEENS5_IJNS4_10UnderscoreESY_SY_EEEEENS4_13SM90_TMA_LOADENS4_14ComposedLayoutINS4_7SwizzleILi3ELi4ELi3EEENS4_18smem_ptr_flag_bitsILi16EEENSU_INS5_IJNSA_ILi8EEESH_EEENS5_IJSH_SC_EEEEEEEvNS4_8identityENS4_23SM90_TMA_LOAD_MULTICASTES1B_vS1C_EENS_8epilogue10collective18CollectiveEpilogueINS1F_22Sm90TmaWarpSpecializedILi4ELi2ELi16ELb1ELb0EEEJSI_NS5_IJNSA_ILi128EEENSA_ILi32EEEEEESJ_SK_SJ_SK_NS1F_6fusion15FusionCallbacksIS1J_NS1N_17LinCombPerRowBiasISJ_fSJ_SJ_fLi8ELNS_15FloatRoundStyleE2EEESI_S1M_JEEES11_NS12_INS13_ILi2ELi4ELi3EEES16_NSU_INS5_IJS17_S1L_EEENS5_IJS1L_SC_EEEEEEENS4_17SM75_U32x4_LDSM_NENS4_14SM90_TMA_STOREES1X_NS4_17SM90_U32x4_STSM_NENS4_9Copy_AtomIJS20_NS_6half_tEEEEvEEEvvEEEEvNT_6ParamsE --------------------------
	.section	.nv.shared._ZN7cutlass13device_kernelINS_4gemm6kernel13GemmUniversalIN4cute5tupleIJiiiiEEENS1_10collective13CollectiveMmaINS1_34MainloopSm90TmaGmmaWarpSpecializedILi4ENS5_IJNS4_1CILi2EEENSA_ILi1EEESC_EEENS1_35KernelTmaWarpSpecializedCooperativeEEENS5_IJNSA_ILi256EEENSA_ILi64EEESH_EEENS_10bfloat16_tENS5_IJlSC_lEEESJ_SK_NS4_8TiledMMAINS4_8MMA_AtomIJNS4_4SM904GMMA27MMA_64x64x16_F32BF16BF16_SSILNSO_5MajorE0ELSQ_0ELNSO_7ScaleInE1ELSR_1EEEEEENS4_6LayoutISD_NS5_IJSC_NSA_ILi0EEESV_EEEEENS5_IJNS4_10UnderscoreESY_SY_EEEEENS4_13SM90_TMA_LOADENS4_14ComposedLayoutINS4_7SwizzleILi3ELi4ELi3EEENS4_18smem_ptr_flag_bitsILi16EEENSU_INS5_IJNSA_ILi8EEESH_EEENS5_IJSH_SC_EEEEEEEvNS4_8identityENS4_23SM90_TMA_LOAD_MULTICASTES1B_vS1C_EENS_8epilogue10collective18CollectiveEpilogueINS1F_22Sm90TmaWarpSpecializedILi4ELi2ELi16ELb1ELb0EEEJSI_NS5_IJNSA_ILi128EEENSA_ILi32EEEEEESJ_SK_SJ_SK_NS1F_6fusion15FusionCallbacksIS1J_NS1N_17LinCombPerRowBiasISJ_fSJ_SJ_fLi8ELNS_15FloatRoundStyleE2EEESI_S1M_JEEES11_NS12_INS13_ILi2ELi4ELi3EEES16_NSU_INS5_IJS17_S1L_EEENS5_IJS1L_SC_EEEEEEENS4_17SM75_U32x4_LDSM_NENS4_14SM90_TMA_STOREES1X_NS4_17SM90_U32x4_STSM_NENS4_9Copy_AtomIJS20_NS_6half_tEEEEvEEEvvEEEEvNT_6ParamsE,"aw",@nobits
	.sectionflags	@""
	.align	16
	.zero		1024


//--------------------- .nv.shared.reserved.0     --------------------------
	.section	.nv.shared.reserved.0,"aw",@nobits
	.weak		__nv_reservedSMEM_offset_0_alias
	.size		__nv_reservedSMEM_offset_0_alias, 0, 0
	.other		__nv_reservedSMEM_offset_0_alias,@"STO_CUDA_RESERVED_SHARED STV_DEFAULT"
__nv_reservedSMEM_offset_0_alias:
	.zero		0


//--------------------- .nv.global                --------------------------
	.section	.nv.global,"aw",@nobits
.nv.global:
	.type		_ZN39_INTERNAL_97ce4344_4_k_cu_27ddd5bf_38894cute1_E,@object
	.size		_ZN39_INTERNAL_97ce4344_4_k_cu_27ddd5bf_38894cute1_E,(_ZN39_INTERNAL_97ce4344_4_k_cu_27ddd5bf_38894cuda3std3__45__cpo6cbeginE - _ZN39_INTERNAL_97ce4344_4_k_cu_27ddd5bf_38894cute1_E)
_ZN39_INTERNAL_97ce4344_4_k_cu_27ddd5bf_38894cute1_E:
	.zero		1
	.type		_ZN39_INTERNAL_97ce4344_4_k_cu_27ddd5bf_38894cuda3std3__45__cpo6cbeginE,@object
	.size		_ZN39_INTERNAL_97ce4344_4_k_cu_27ddd5bf_38894cuda3std3__45__cpo6cbeginE,(_ZN39_INTERNAL_97ce4344_4_k_cu_27ddd5bf_38894cuda3std3__48in_placeE - _ZN39_INTERNAL_97ce4344_4_k_cu_27ddd5bf_38894cuda3std3__45__cpo6cbeginE)
_ZN39_INTERNAL_97ce4344_4_k_cu_27ddd5bf_38894cuda3std3__45__cpo6cbeginE:
	.zero		1
	.type		_ZN39_INTERNAL_97ce4344_4_k_cu_27ddd5bf_38894cuda3std3__48in_placeE,@object
	.size		_ZN39_INTERNAL_97ce4344_4_k_cu_27ddd5bf_38894cuda3std3__48in_placeE,(_ZN39_INTERNAL_97ce4344_4_k_cu_27ddd5bf_38894cuda3std6ranges3__45__cpo9iter_moveE - _ZN39_INTERNAL_97ce4344_4_k_cu_27ddd5bf_38894cuda3std3__48in_placeE)
_ZN39_INTERNAL_97ce4344_4_k_cu_27ddd5bf_38894cuda3std3__48in_placeE:
	.zero		1
	.type		_ZN39_INTERNAL_97ce4344_4_k_cu_27ddd5bf_38894cuda3std6ranges3__45__cpo9iter_moveE,@object
	.size		_ZN39_INTERNAL_97ce4344_4_k_cu_27ddd5bf_38894cuda3std6ranges3__45__cpo9iter_moveE,(_ZN39_INTERNAL_97ce4344_4_k_cu_27ddd5bf_38894cuda3std3__45__cpo5beginE - _ZN39_INTERNAL_97ce4344_4_k_cu_27ddd5bf_38894cuda3std6ranges3__45__cpo9iter_moveE)
_ZN39_INTERNAL_97ce4344_4_k_cu_27ddd5bf_38894cuda3std6ranges3__45__cpo9iter_moveE:
	.zero		1
	.type		_ZN39_INTERNAL_97ce4344_4_k_cu_27ddd5bf_38894cuda3std3__45__cpo5beginE,@object
	.size		_ZN39_INTERNAL_97ce4344_4_k_cu_27ddd5bf_38894cuda3std3__45__cpo5beginE,(_ZN39_INTERNAL_97ce4344_4_k_cu_27ddd5bf_38894cuda3std3__441_GLOBAL__N__97ce4344_4_k_cu_27ddd5bf_38896ignoreE - _ZN39_INTERNAL_97ce4344_4_k_cu_27ddd5bf_38894cuda3std3__45__cpo5beginE)
_ZN39_INTERNAL_97ce4344_4_k_cu_27ddd5bf_38894cuda3std3__45__cpo5beginE:
	.zero		1
	.type		_ZN39_INTERNAL_97ce4344_4_k_cu_27ddd5bf_38894cuda3std3__441_GLOBAL__N__97ce4344_4_k_cu_27ddd5bf_38896ignoreE,@object
	.size		_ZN39_INTERNAL_97ce4344_4_k_cu_27ddd5bf_38894cuda3std3__441_GLOBAL__N__97ce4344_4_k_cu_27ddd5bf_38896ignoreE,(_ZN39_INTERNAL_97ce4344_4_k_cu_27ddd5bf_38894cute7productE - _ZN39_INTERNAL_97ce4344_4_k_cu_27ddd5bf_38894cuda3std3__441_GLOBAL__N__97ce4344_4_k_cu_27ddd5bf_38896ignoreE)
_ZN39_INTERNAL_97ce4344_4_k_cu_27ddd5bf_38894cuda3std3__441_GLOBAL__N__97ce4344_4_k_cu_27ddd5bf_38896ignoreE:
	.zero		1
	.type		_ZN39_INTERNAL_97ce4344_4_k_cu_27ddd5bf_38894cute7productE,@object
	.size		_ZN39_INTERNAL_97ce4344_4_k_cu_27ddd5bf_38894cute7productE,(_ZN39_INTERNAL_97ce4344_4_k_cu_27ddd5bf_38894cuda3std3__45__cpo3endE - _ZN39_INTERNAL_97ce4344_4_k_cu_27ddd5bf_38894cute7productE)
_ZN39_INTERNAL_97ce4344_4_k_cu_27ddd5bf_38894cute7productE:
	.zero		1
	.type		_ZN39_INTERNAL_97ce4344_4_k_cu_27ddd5bf_38894cuda3std3__45__cpo3endE,@object
	.size		_ZN39_INTERNAL_97ce4344_4_k_cu_27ddd5bf_38894cuda3std3__45__cpo3endE,(_ZN39_INTERNAL_97ce4344_4_k_cu_27ddd5bf_38894cuda3std3__419piecewise_constructE - _ZN39_INTERNAL_97ce4344_4_k_cu_27ddd5bf_38894cuda3std3__45__cpo3endE)
_ZN39_INTERNAL_97ce4344_4_k_cu_27ddd5bf_38894cuda3std3__45__cpo3endE:
	.zero		1
	.type		_ZN39_INTERNAL_97ce4344_4_k_cu_27ddd5bf_38894cuda3std3__419piecewise_constructE,@object
	.size		_ZN39_INTERNAL_97ce4344_4_k_cu_27ddd5bf_38894cuda3std3__419piecewise_constructE,(_ZN39_INTERNAL_97ce4344_4_k_cu_27ddd5bf_38894cuda3std3__45__cpo4cendE - _ZN39_INTERNAL_97ce4344_4_k_cu_27ddd5bf_38894cuda3std3__419piecewise_constructE)
_ZN39_INTERNAL_97ce4344_4_k_cu_27ddd5bf_38894cuda3std3__419piecewise_constructE:
	.zero		1
	.type		_ZN39_INTERNAL_97ce4344_4_k_cu_27ddd5bf_38894cuda3std3__45__cpo4cendE,@object
	.size		_ZN39_INTERNAL_97ce4344_4_k_cu_27ddd5bf_38894cuda3std3__45__cpo4cendE,(_ZN39_INTERNAL_97ce4344_4_k_cu_27ddd5bf_38894cuda3std6ranges3__45__cpo4swapE - _ZN39_INTERNAL_97ce4344_4_k_cu_27ddd5bf_38894cuda3std3__45__cpo4cendE)
_ZN39_INTERNAL_97ce4344_4_k_cu_27ddd5bf_38894cuda3std3__45__cpo4cendE:
	.zero		1
	.type		_ZN39_INTERNAL_97ce4344_4_k_cu_27ddd5bf_38894cuda3std6ranges3__45__cpo4swapE,@object
	.size		_ZN39_INTERNAL_97ce4344_4_k_cu_27ddd5bf_38894cuda3std6ranges3__45__cpo4swapE,(.L_9 - _ZN39_INTERNAL_97ce4344_4_k_cu_27ddd5bf_38894cuda3std6ranges3__45__cpo4swapE)
_ZN39_INTERNAL_97ce4344_4_k_cu_27ddd5bf_38894cuda3std6ranges3__45__cpo4swapE:
	.zero		1
.L_9:


//--------------------- .nv.constant0._ZN7cutlass13device_kernelINS_4gemm6kernel13GemmUniversalIN4cute5tupleIJiiiiEEENS1_10collective13CollectiveMmaINS1_34MainloopSm90TmaGmmaWarpSpecializedILi4ENS5_IJNS4_1CILi2EEENSA_ILi1EEESC_EEENS1_35KernelTmaWarpSpecializedCooperativeEEENS5_IJNSA_ILi256EEENSA_ILi64EEESH_EEENS_10bfloat16_tENS5_IJlSC_lEEESJ_SK_NS4_8TiledMMAINS4_8MMA_AtomIJNS4_4SM904GMMA27MMA_64x64x16_F32BF16BF16_SSILNSO_5MajorE0ELSQ_0ELNSO_7ScaleInE1ELSR_1EEEEEENS4_6LayoutISD_NS5_IJSC_NSA_ILi0EEESV_EEEEENS5_IJNS4_10UnderscoreESY_SY_EEEEENS4_13SM90_TMA_LOADENS4_14ComposedLayoutINS4_7SwizzleILi3ELi4ELi3EEENS4_18smem_ptr_flag_bitsILi16EEENSU_INS5_IJNSA_ILi8EEESH_EEENS5_IJSH_SC_EEEEEEEvNS4_8identityENS4_23SM90_TMA_LOAD_MULTICASTES1B_vS1C_EENS_8epilogue10collective18CollectiveEpilogueINS1F_22Sm90TmaWarpSpecializedILi4ELi2ELi16ELb1ELb0EEEJSI_NS5_IJNSA_ILi128EEENSA_ILi32EEEEEESJ_SK_SJ_SK_NS1F_6fusion15FusionCallbacksIS1J_NS1N_17LinCombPerRowBiasISJ_fSJ_SJ_fLi8ELNS_15FloatRoundStyleE2EEESI_S1M_JEEES11_NS12_INS13_ILi2ELi4ELi3EEES16_NSU_INS5_IJS17_S1L_EEENS5_IJS1L_SC_EEEEEEENS4_17SM75_U32x4_LDSM_NENS4_14SM90_TMA_STOREES1X_NS4_17SM90_U32x4_STSM_NENS4_9Copy_AtomIJS20_NS_6half_tEEEEvEEEvvEEEEvNT_6ParamsE --------------------------
	.section	.nv.constant0._ZN7cutlass13device_kernelINS_4gemm6kernel13GemmUniversalIN4cute5tupleIJiiiiEEENS1_10collective13CollectiveMmaINS1_34MainloopSm90TmaGmmaWarpSpecializedILi4ENS5_IJNS4_1CILi2EEENSA_ILi1EEESC_EEENS1_35KernelTmaWarpSpecializedCooperativeEEENS5_IJNSA_ILi256EEENSA_ILi64EEESH_EEENS_10bfloat16_tENS5_IJlSC_lEEESJ_SK_NS4_8TiledMMAINS4_8MMA_AtomIJNS4_4SM904GMMA27MMA_64x64x16_F32BF16BF16_SSILNSO_5MajorE0ELSQ_0ELNSO_7ScaleInE1ELSR_1EEEEEENS4_6LayoutISD_NS5_IJSC_NSA_ILi0EEESV_EEEEENS5_IJNS4_10UnderscoreESY_SY_EEEEENS4_13SM90_TMA_LOADENS4_14ComposedLayoutINS4_7SwizzleILi3ELi4ELi3EEENS4_18smem_ptr_flag_bitsILi16EEENSU_INS5_IJNSA_ILi8EEESH_EEENS5_IJSH_SC_EEEEEEEvNS4_8identityENS4_23SM90_TMA_LOAD_MULTICASTES1B_vS1C_EENS_8epilogue10collective18CollectiveEpilogueINS1F_22Sm90TmaWarpSpecializedILi4ELi2ELi16ELb1ELb0EEEJSI_NS5_IJNSA_ILi128EEENSA_ILi32EEEEEESJ_SK_SJ_SK_NS1F_6fusion15FusionCallbacksIS1J_NS1N_17LinCombPerRowBiasISJ_fSJ_SJ_fLi8ELNS_15FloatRoundStyleE2EEESI_S1M_JEEES11_NS12_INS13_ILi2ELi4ELi3EEES16_NSU_INS5_IJS17_S1L_EEENS5_IJS1L_SC_EEEEEEENS4_17SM75_U32x4_LDSM_NENS4_14SM90_TMA_STOREES1X_NS4_17SM90_U32x4_STSM_NENS4_9Copy_AtomIJS20_NS_6half_tEEEEvEEEvvEEEEvNT_6ParamsE,"a",@progbits
	.sectionflags	@""
	.align	4
.nv.constant0._ZN7cutlass13device_kernelINS_4gemm6kernel13GemmUniversalIN4cute5tupleIJiiiiEEENS1_10collective13CollectiveMmaINS1_34MainloopSm90TmaGmmaWarpSpecializedILi4ENS5_IJNS4_1CILi2EEENSA_ILi1EEESC_EEENS1_35KernelTmaWarpSpecializedCooperativeEEENS5_IJNSA_ILi256EEENSA_ILi64EEESH_EEENS_10bfloat16_tENS5_IJlSC_lEEESJ_SK_NS4_8TiledMMAINS4_8MMA_AtomIJNS4_4SM904GMMA27MMA_64x64x16_F32BF16BF16_SSILNSO_5MajorE0ELSQ_0ELNSO_7ScaleInE1ELSR_1EEEEEENS4_6LayoutISD_NS5_IJSC_NSA_ILi0EEESV_EEEEENS5_IJNS4_10UnderscoreESY_SY_EEEEENS4_13SM90_TMA_LOADENS4_14ComposedLayoutINS4_7SwizzleILi3ELi4ELi3EEENS4_18smem_ptr_flag_bitsILi16EEENSU_INS5_IJNSA_ILi8EEESH_EEENS5_IJSH_SC_EEEEEEEvNS4_8identityENS4_23SM90_TMA_LOAD_MULTICASTES1B_vS1C_EENS_8epilogue10collective18CollectiveEpilogueINS1F_22Sm90TmaWarpSpecializedILi4ELi2ELi16ELb1ELb0EEEJSI_NS5_IJNSA_ILi128EEENSA_ILi32EEEEEESJ_SK_SJ_SK_NS1F_6fusion15FusionCallbacksIS1J_NS1N_17LinCombPerRowBiasISJ_fSJ_SJ_fLi8ELNS_15FloatRoundStyleE2EEESI_S1M_JEEES11_NS12_INS13_ILi2ELi4ELi3EEES16_NSU_INS5_IJS17_S1L_EEENS5_IJS1L_SC_EEEEEEENS4_17SM75_U32x4_LDSM_NENS4_14SM90_TMA_STOREES1X_NS4_17SM90_U32x4_STSM_NENS4_9Copy_AtomIJS20_NS_6half_tEEEEvEEEvvEEEEvNT_6ParamsE:
	.zero		2432


//--------------------- SYMBOLS --------------------------

	.type		.nv.reservedSmem.offset0,@object
	.size		.nv.reservedSmem.offset0,0x4
	.type		__assertfail,@function
